//
// Generated by NVIDIA NVVM Compiler
//
// Compiler Build ID: CL-36424714
// Cuda compilation tools, release 13.0, V13.0.88
// Based on NVVM 20.0.0
//

.version 9.0
.target sm_100
.address_size 64

	// .globl	_Z10atomic_redPKfPf
// _ZZ6reducePfS_E5sdata has been demoted
// _ZZ8reduce_aPfS_E5sdata has been demoted
// _ZZ19reduce_warp_shufflePfS_E5sdata has been demoted

.visible .entry _Z10atomic_redPKfPf(
	.param .u64 .ptr .align 1 _Z10atomic_redPKfPf_param_0,
	.param .u64 .ptr .align 1 _Z10atomic_redPKfPf_param_1
)
{
	.reg .pred 	%p<2>;
	.reg .b32 	%r<5>;
	.reg .b32 	%f<3>;
	.reg .b64 	%rd<7>;

	ld.param.u64 	%rd1, [_Z10atomic_redPKfPf_param_0];
	ld.param.u64 	%rd2, [_Z10atomic_redPKfPf_param_1];
	mov.u32 	%r2, %tid.x;
	mov.u32 	%r3, %ntid.x;
	mov.u32 	%r4, %ctaid.x;
	mad.lo.s32 	%r1, %r3, %r4, %r2;
	setp.gt.u32 	%p1, %r1, 16777215;
	@%p1 bra 	$L__BB0_2;
	cvta.to.global.u64 	%rd3, %rd1;
	cvta.to.global.u64 	%rd4, %rd2;
	mul.wide.u32 	%rd5, %r1, 4;
	add.s64 	%rd6, %rd3, %rd5;
	ld.global.f32 	%f1, [%rd6];
	atom.global.add.f32 	%f2, [%rd4], %f1;
$L__BB0_2:
	ret;

}
	// .globl	_Z6reducePfS_
.visible .entry _Z6reducePfS_(
	.param .u64 .ptr .align 1 _Z6reducePfS__param_0,
	.param .u64 .ptr .align 1 _Z6reducePfS__param_1
)
{
	.reg .pred 	%p<12>;
	.reg .b32 	%r<19>;
	.reg .b32 	%f<28>;
	.reg .b64 	%rd<46>;
	// demoted variable
	.shared .align 4 .b8 _ZZ6reducePfS_E5sdata[1024];
	ld.param.u64 	%rd23, [_Z6reducePfS__param_0];
	ld.param.u64 	%rd22, [_Z6reducePfS__param_1];
	cvta.to.global.u64 	%rd1, %rd23;
	mov.u32 	%r1, %tid.x;
	shl.b32 	%r8, %r1, 2;
	mov.u32 	%r9, _ZZ6reducePfS_E5sdata;
	add.s32 	%r2, %r9, %r8;
	mov.b32 	%r10, 0;
	st.shared.u32 	[%r2], %r10;
	mov.u32 	%r18, %ntid.x;
	mov.u32 	%r4, %ctaid.x;
	mad.lo.s32 	%r5, %r18, %r4, %r1;
	setp.gt.u32 	%p1, %r5, 16777215;
	@%p1 bra 	$L__BB1_9;
	cvt.u64.u32 	%rd44, %r5;
	mov.u32 	%r11, %nctaid.x;
	mul.lo.s32 	%r12, %r11, %r18;
	cvt.u64.u32 	%rd3, %r12;
	add.s64 	%rd24, %rd3, %rd44;
	max.u64 	%rd25, %rd24, 16777216;
	setp.lt.u64 	%p2, %rd24, 16777216;
	selp.u64 	%rd4, 1, 0, %p2;
	add.s64 	%rd26, %rd24, %rd4;
	sub.s64 	%rd5, %rd25, %rd26;
	and.b64  	%rd27, %rd5, -4294967296;
	setp.ne.s64 	%p3, %rd27, 0;
	@%p3 bra 	$L__BB1_3;
	cvt.u32.u64 	%r13, %rd3;
	cvt.u32.u64 	%r14, %rd5;
	div.u32 	%r15, %r14, %r13;
	cvt.u64.u32 	%rd40, %r15;
	bra.uni 	$L__BB1_4;
$L__BB1_3:
	div.u64 	%rd40, %rd5, %rd3;
$L__BB1_4:
	add.s64 	%rd9, %rd40, %rd4;
	and.b64  	%rd28, %rd9, 3;
	setp.eq.s64 	%p4, %rd28, 3;
	mov.f32 	%f24, 0f00000000;
	@%p4 bra 	$L__BB1_7;
	shl.b64 	%rd29, %rd44, 2;
	add.s64 	%rd42, %rd1, %rd29;
	shl.b64 	%rd11, %rd3, 2;
	add.s64 	%rd30, %rd9, 1;
	and.b64  	%rd41, %rd30, 3;
	mov.f32 	%f24, 0f00000000;
$L__BB1_6:
	.pragma "nounroll";
	ld.global.f32 	%f11, [%rd42];
	add.f32 	%f24, %f11, %f24;
	add.s64 	%rd44, %rd44, %rd3;
	add.s64 	%rd42, %rd42, %rd11;
	add.s64 	%rd41, %rd41, -1;
	setp.ne.s64 	%p5, %rd41, 0;
	@%p5 bra 	$L__BB1_6;
$L__BB1_7:
	setp.lt.u64 	%p6, %rd9, 3;
	@%p6 bra 	$L__BB1_8;
	bra.uni 	$L__BB1_16;
$L__BB1_8:
	st.shared.f32 	[%r2], %f24;
$L__BB1_9:
	setp.lt.u32 	%p8, %r18, 2;
	@%p8 bra 	$L__BB1_13;
$L__BB1_10:
	shr.u32 	%r7, %r18, 1;
	bar.sync 	0;
	setp.ge.u32 	%p9, %r1, %r7;
	@%p9 bra 	$L__BB1_12;
	shl.b32 	%r16, %r7, 2;
	add.s32 	%r17, %r2, %r16;
	ld.shared.f32 	%f19, [%r17];
	ld.shared.f32 	%f20, [%r2];
	add.f32 	%f21, %f19, %f20;
	st.shared.f32 	[%r2], %f21;
$L__BB1_12:
	setp.gt.u32 	%p10, %r18, 3;
	mov.u32 	%r18, %r7;
	@%p10 bra 	$L__BB1_10;
$L__BB1_13:
	setp.ne.s32 	%p11, %r1, 0;
	@%p11 bra 	$L__BB1_15;
	ld.shared.f32 	%f22, [_ZZ6reducePfS_E5sdata];
	cvta.to.global.u64 	%rd37, %rd22;
	mul.wide.u32 	%rd38, %r4, 4;
	add.s64 	%rd39, %rd37, %rd38;
	st.global.f32 	[%rd39], %f22;
$L__BB1_15:
	ret;
$L__BB1_16:
	shl.b64 	%rd31, %rd44, 2;
	add.s64 	%rd32, %rd1, %rd31;
	ld.global.f32 	%f12, [%rd32];
	add.f32 	%f13, %f12, %f24;
	shl.b64 	%rd33, %rd3, 2;
	add.s64 	%rd34, %rd32, %rd33;
	ld.global.f32 	%f14, [%rd34];
	add.f32 	%f15, %f14, %f13;
	add.s64 	%rd35, %rd34, %rd33;
	ld.global.f32 	%f16, [%rd35];
	add.f32 	%f17, %f16, %f15;
	add.s64 	%rd36, %rd35, %rd33;
	ld.global.f32 	%f18, [%rd36];
	add.f32 	%f24, %f18, %f17;
	add.s64 	%rd44, %rd33, %rd44;
	setp.lt.u64 	%p7, %rd44, 16777216;
	@%p7 bra 	$L__BB1_16;
	bra.uni 	$L__BB1_8;

}
	// .globl	_Z8reduce_aPfS_
.visible .entry _Z8reduce_aPfS_(
	.param .u64 .ptr .align 1 _Z8reduce_aPfS__param_0,
	.param .u64 .ptr .align 1 _Z8reduce_aPfS__param_1
)
{
	.reg .pred 	%p<12>;
	.reg .b32 	%r<19>;
	.reg .b32 	%f<29>;
	.reg .b64 	%rd<44>;
	// demoted variable
	.shared .align 4 .b8 _ZZ8reduce_aPfS_E5sdata[1024];
	ld.param.u64 	%rd23, [_Z8reduce_aPfS__param_0];
	ld.param.u64 	%rd22, [_Z8reduce_aPfS__param_1];
	cvta.to.global.u64 	%rd1, %rd23;
	mov.u32 	%r1, %tid.x;
	shl.b32 	%r7, %r1, 2;
	mov.u32 	%r8, _ZZ8reduce_aPfS_E5sdata;
	add.s32 	%r2, %r8, %r7;
	mov.b32 	%r9, 0;
	st.shared.u32 	[%r2], %r9;
	mov.u32 	%r18, %ntid.x;
	mov.u32 	%r10, %ctaid.x;
	mad.lo.s32 	%r4, %r18, %r10, %r1;
	setp.gt.u32 	%p1, %r4, 16777215;
	@%p1 bra 	$L__BB2_9;
	cvt.u64.u32 	%rd42, %r4;
	mov.u32 	%r11, %nctaid.x;
	mul.lo.s32 	%r12, %r11, %r18;
	cvt.u64.u32 	%rd3, %r12;
	add.s64 	%rd24, %rd3, %rd42;
	max.u64 	%rd25, %rd24, 16777216;
	setp.lt.u64 	%p2, %rd24, 16777216;
	selp.u64 	%rd4, 1, 0, %p2;
	add.s64 	%rd26, %rd24, %rd4;
	sub.s64 	%rd5, %rd25, %rd26;
	and.b64  	%rd27, %rd5, -4294967296;
	setp.ne.s64 	%p3, %rd27, 0;
	@%p3 bra 	$L__BB2_3;
	cvt.u32.u64 	%r13, %rd3;
	cvt.u32.u64 	%r14, %rd5;
	div.u32 	%r15, %r14, %r13;
	cvt.u64.u32 	%rd38, %r15;
	bra.uni 	$L__BB2_4;
$L__BB2_3:
	div.u64 	%rd38, %rd5, %rd3;
$L__BB2_4:
	add.s64 	%rd9, %rd38, %rd4;
	and.b64  	%rd28, %rd9, 3;
	setp.eq.s64 	%p4, %rd28, 3;
	mov.f32 	%f25, 0f00000000;
	@%p4 bra 	$L__BB2_7;
	shl.b64 	%rd29, %rd42, 2;
	add.s64 	%rd40, %rd1, %rd29;
	shl.b64 	%rd11, %rd3, 2;
	add.s64 	%rd30, %rd9, 1;
	and.b64  	%rd39, %rd30, 3;
	mov.f32 	%f25, 0f00000000;
$L__BB2_6:
	.pragma "nounroll";
	ld.global.f32 	%f11, [%rd40];
	add.f32 	%f25, %f11, %f25;
	add.s64 	%rd42, %rd42, %rd3;
	add.s64 	%rd40, %rd40, %rd11;
	add.s64 	%rd39, %rd39, -1;
	setp.ne.s64 	%p5, %rd39, 0;
	@%p5 bra 	$L__BB2_6;
$L__BB2_7:
	setp.lt.u64 	%p6, %rd9, 3;
	@%p6 bra 	$L__BB2_8;
	bra.uni 	$L__BB2_16;
$L__BB2_8:
	st.shared.f32 	[%r2], %f25;
$L__BB2_9:
	setp.lt.u32 	%p8, %r18, 2;
	@%p8 bra 	$L__BB2_13;
$L__BB2_10:
	shr.u32 	%r6, %r18, 1;
	bar.sync 	0;
	setp.ge.u32 	%p9, %r1, %r6;
	@%p9 bra 	$L__BB2_12;
	shl.b32 	%r16, %r6, 2;
	add.s32 	%r17, %r2, %r16;
	ld.shared.f32 	%f19, [%r17];
	ld.shared.f32 	%f20, [%r2];
	add.f32 	%f21, %f19, %f20;
	st.shared.f32 	[%r2], %f21;
$L__BB2_12:
	setp.gt.u32 	%p10, %r18, 3;
	mov.u32 	%r18, %r6;
	@%p10 bra 	$L__BB2_10;
$L__BB2_13:
	setp.ne.s32 	%p11, %r1, 0;
	@%p11 bra 	$L__BB2_15;
	ld.shared.f32 	%f22, [_ZZ8reduce_aPfS_E5sdata];
	cvta.to.global.u64 	%rd37, %rd22;
	atom.global.add.f32 	%f23, [%rd37], %f22;
$L__BB2_15:
	ret;
$L__BB2_16:
	shl.b64 	%rd31, %rd42, 2;
	add.s64 	%rd32, %rd1, %rd31;
	ld.global.f32 	%f12, [%rd32];
	add.f32 	%f13, %f12, %f25;
	shl.b64 	%rd33, %rd3, 2;
	add.s64 	%rd34, %rd32, %rd33;
	ld.global.f32 	%f14, [%rd34];
	add.f32 	%f15, %f14, %f13;
	add.s64 	%rd35, %rd34, %rd33;
	ld.global.f32 	%f16, [%rd35];
	add.f32 	%f17, %f16, %f15;
	add.s64 	%rd36, %rd35, %rd33;
	ld.global.f32 	%f18, [%rd36];
	add.f32 	%f25, %f18, %f17;
	add.s64 	%rd42, %rd33, %rd42;
	setp.lt.u64 	%p7, %rd42, 16777216;
	@%p7 bra 	$L__BB2_16;
	bra.uni 	$L__BB2_8;

}
	// .globl	_Z19reduce_warp_shufflePfS_
.visible .entry _Z19reduce_warp_shufflePfS_(
	.param .u64 .ptr .align 1 _Z19reduce_warp_shufflePfS__param_0,
	.param .u64 .ptr .align 1 _Z19reduce_warp_shufflePfS__param_1
)
{
	.reg .pred 	%p<17>;
	.reg .b32 	%r<39>;
	.reg .b32 	%f<34>;
	.reg .b64 	%rd<7>;
	// demoted variable
	.shared .align 4 .b8 _ZZ19reduce_warp_shufflePfS_E5sdata[128];
	ld.param.u64 	%rd2, [_Z19reduce_warp_shufflePfS__param_0];
	ld.param.u64 	%rd3, [_Z19reduce_warp_shufflePfS__param_1];
	mov.u32 	%r1, %tid.x;
	mov.u32 	%r2, %ntid.x;
	mov.u32 	%r8, %ctaid.x;
	mad.lo.s32 	%r38, %r2, %r8, %r1;
	and.b32  	%r4, %r1, 31;
	setp.gt.u32 	%p1, %r38, 16777215;
	mov.f32 	%f32, 0f00000000;
	@%p1 bra 	$L__BB3_3;
	mov.u32 	%r9, %nctaid.x;
	mul.lo.s32 	%r5, %r9, %r2;
	cvta.to.global.u64 	%rd1, %rd2;
	mov.f32 	%f32, 0f00000000;
$L__BB3_2:
	mul.wide.u32 	%rd4, %r38, 4;
	add.s64 	%rd5, %rd1, %rd4;
	ld.global.f32 	%f10, [%rd5];
	add.f32 	%f32, %f32, %f10;
	add.s32 	%r38, %r38, %r5;
	setp.lt.u32 	%p2, %r38, 16777216;
	@%p2 bra 	$L__BB3_2;
$L__BB3_3:
	mov.b32 	%r10, %f32;
	shfl.sync.down.b32	%r11|%p3, %r10, 16, 31, -1;
	mov.b32 	%f11, %r11;
	add.f32 	%f12, %f32, %f11;
	mov.b32 	%r12, %f12;
	shfl.sync.down.b32	%r13|%p4, %r12, 8, 31, -1;
	mov.b32 	%f13, %r13;
	add.f32 	%f14, %f12, %f13;
	mov.b32 	%r14, %f14;
	shfl.sync.down.b32	%r15|%p5, %r14, 4, 31, -1;
	mov.b32 	%f15, %r15;
	add.f32 	%f16, %f14, %f15;
	mov.b32 	%r16, %f16;
	shfl.sync.down.b32	%r17|%p6, %r16, 2, 31, -1;
	mov.b32 	%f17, %r17;
	add.f32 	%f18, %f16, %f17;
	mov.b32 	%r18, %f18;
	shfl.sync.down.b32	%r19|%p7, %r18, 1, 31, -1;
	mov.b32 	%f19, %r19;
	add.f32 	%f4, %f18, %f19;
	setp.ne.s32 	%p8, %r4, 0;
	@%p8 bra 	$L__BB3_5;
	shr.u32 	%r20, %r1, 3;
	and.b32  	%r21, %r20, 124;
	mov.u32 	%r22, _ZZ19reduce_warp_shufflePfS_E5sdata;
	add.s32 	%r23, %r22, %r21;
	st.shared.f32 	[%r23], %f4;
$L__BB3_5:
	bar.sync 	0;
	setp.gt.u32 	%p9, %r1, 31;
	@%p9 bra 	$L__BB3_10;
	shr.u32 	%r24, %r2, 5;
	setp.ge.u32 	%p10, %r1, %r24;
	mov.f32 	%f33, 0f00000000;
	@%p10 bra 	$L__BB3_8;
	shl.b32 	%r25, %r4, 2;
	mov.u32 	%r26, _ZZ19reduce_warp_shufflePfS_E5sdata;
	add.s32 	%r27, %r26, %r25;
	ld.shared.f32 	%f33, [%r27];
$L__BB3_8:
	mov.b32 	%r28, %f33;
	shfl.sync.down.b32	%r29|%p11, %r28, 16, 31, -1;
	mov.b32 	%f21, %r29;
	add.f32 	%f22, %f33, %f21;
	mov.b32 	%r30, %f22;
	shfl.sync.down.b32	%r31|%p12, %r30, 8, 31, -1;
	mov.b32 	%f23, %r31;
	add.f32 	%f24, %f22, %f23;
	mov.b32 	%r32, %f24;
	shfl.sync.down.b32	%r33|%p13, %r32, 4, 31, -1;
	mov.b32 	%f25, %r33;
	add.f32 	%f26, %f24, %f25;
	mov.b32 	%r34, %f26;
	shfl.sync.down.b32	%r35|%p14, %r34, 2, 31, -1;
	mov.b32 	%f27, %r35;
	add.f32 	%f28, %f26, %f27;
	mov.b32 	%r36, %f28;
	shfl.sync.down.b32	%r37|%p15, %r36, 1, 31, -1;
	mov.b32 	%f29, %r37;
	add.f32 	%f7, %f28, %f29;
	setp.ne.s32 	%p16, %r1, 0;
	@%p16 bra 	$L__BB3_10;
	cvta.to.global.u64 	%rd6, %rd3;
	atom.global.add.f32 	%f30, [%rd6], %f7;
$L__BB3_10:
	ret;

}


// ===== COMPILED SASS (sm_100) =====

	.target	sm_100

	.elftype	@"ET_EXEC"


//--------------------- .note.nv.tkinfo           --------------------------
	.section	.note.nv.tkinfo,"",@"SHT_NOTE"
	.sectionflags	@"SHF_NOTE_NV_TKINFO"
	.tkinfo
        /*0018*/ 	.word	0x00000002
        /*0030*/ 	.string	""
        /*0030*/ 	.string	"ptxas"
        /*0030*/ 	.string	"Cuda compilation tools, release 13.0, V13.0.88"
        /*0030*/ 	.string	"Build cuda_13.0.r13.0/compiler.36424714_0"
        /*0030*/ 	.string	"-arch sm_100 -m 64 "



//--------------------- .note.nv.cuinfo           --------------------------
	.section	.note.nv.cuinfo,"",@"SHT_NOTE"
	.sectionflags	@"SHF_NOTE_NV_CUINFO"
        /*0018*/ 	.short	0x0002
        /*001a*/ 	.short	0x0064
        /*001c*/ 	.short	0x0082
	.zero		2


//--------------------- .nv.info                  --------------------------
	.section	.nv.info,"",@"SHT_CUDA_INFO"
	.align	4


	//----- nvinfo : EIATTR_REGCOUNT
	.align		4
        /*0000*/ 	.byte	0x04, 0x2f
        /*0002*/ 	.short	(.L_1 - .L_0)
	.align		4
.L_0:
        /*0004*/ 	.word	index@(_Z10atomic_redPKfPf)
        /*0008*/ 	.word	0x00000008


	//----- nvinfo : EIATTR_FRAME_SIZE
	.align		4
.L_1:
        /*000c*/ 	.byte	0x04, 0x11
        /*000e*/ 	.short	(.L_3 - .L_2)
	.align		4
.L_2:
        /*0010*/ 	.word	index@(_Z10atomic_redPKfPf)
        /*0014*/ 	.word	0x00000000


	//----- nvinfo : EIATTR_REGCOUNT
	.align		4
.L_3:
        /*0018*/ 	.byte	0x04, 0x2f
        /*001a*/ 	.short	(.L_5 - .L_4)
	.align		4
.L_4:
        /*001c*/ 	.word	index@(_Z6reducePfS_)
        /*0020*/ 	.word	0x00000018


	//----- nvinfo : EIATTR_FRAME_SIZE
	.align		4
.L_5:
        /*0024*/ 	.byte	0x04, 0x11
        /*0026*/ 	.short	(.L_7 - .L_6)
	.align		4
.L_6:
        /*0028*/ 	.word	index@($__internal_1_$__cuda_sm20_div_u64)
        /*002c*/ 	.word	0x00000000


	//----- nvinfo : EIATTR_FRAME_SIZE
	.align		4
.L_7:
        /*0030*/ 	.byte	0x04, 0x11
        /*0032*/ 	.short	(.L_9 - .L_8)
	.align		4
.L_8:
        /*0034*/ 	.word	index@(_Z6reducePfS_)
        /*0038*/ 	.word	0x00000000


	//----- nvinfo : EIATTR_REGCOUNT
	.align		4
.L_9:
        /*003c*/ 	.byte	0x04, 0x2f
        /*003e*/ 	.short	(.L_11 - .L_10)
	.align		4
.L_10:
        /*0040*/ 	.word	index@(_Z8reduce_aPfS_)
        /*0044*/ 	.word	0x00000018


	//----- nvinfo : EIATTR_FRAME_SIZE
	.align		4
.L_11:
        /*0048*/ 	.byte	0x04, 0x11
        /*004a*/ 	.short	(.L_13 - .L_12)
	.align		4
.L_12:
        /*004c*/ 	.word	index@($__internal_0_$__cuda_sm20_div_u64)
        /*0050*/ 	.word	0x00000000


	//----- nvinfo : EIATTR_FRAME_SIZE
	.align		4
.L_13:
        /*0054*/ 	.byte	0x04, 0x11
        /*0056*/ 	.short	(.L_15 - .L_14)
	.align		4
.L_14:
        /*0058*/ 	.word	index@(_Z8reduce_aPfS_)
        /*005c*/ 	.word	0x00000000


	//----- nvinfo : EIATTR_REGCOUNT
	.align		4
.L_15:
        /*0060*/ 	.byte	0x04, 0x2f
        /*0062*/ 	.short	(.L_17 - .L_16)
	.align		4
.L_16:
        /*0064*/ 	.word	index@(_Z19reduce_warp_shufflePfS_)
        /*0068*/ 	.word	0x0000000c


	//----- nvinfo : EIATTR_FRAME_SIZE
	.align		4
.L_17:
        /*006c*/ 	.byte	0x04, 0x11
        /*006e*/ 	.short	(.L_19 - .L_18)
	.align		4
.L_18:
        /*0070*/ 	.word	index@(_Z19reduce_warp_shufflePfS_)
        /*0074*/ 	.word	0x00000000


	//----- nvinfo : EIATTR_MIN_STACK_SIZE
	.align		4
.L_19:
        /*0078*/ 	.byte	0x04, 0x12
        /*007a*/ 	.short	(.L_21 - .L_20)
	.align		4
.L_20:
        /*007c*/ 	.word	index@(_Z19reduce_warp_shufflePfS_)
        /*0080*/ 	.word	0x00000000


	//----- nvinfo : EIATTR_MIN_STACK_SIZE
	.align		4
.L_21:
        /*0084*/ 	.byte	0x04, 0x12
        /*0086*/ 	.short	(.L_23 - .L_22)
	.align		4
.L_22:
        /*0088*/ 	.word	index@(_Z8reduce_aPfS_)
        /*008c*/ 	.word	0x00000000


	//----- nvinfo : EIATTR_MIN_STACK_SIZE
	.align		4
.L_23:
        /*0090*/ 	.byte	0x04, 0x12
        /*0092*/ 	.short	(.L_25 - .L_24)
	.align		4
.L_24:
        /*0094*/ 	.word	index@(_Z6reducePfS_)
        /*0098*/ 	.word	0x00000000


	//----- nvinfo : EIATTR_MIN_STACK_SIZE
	.align		4
.L_25:
        /*009c*/ 	.byte	0x04, 0x12
        /*009e*/ 	.short	(.L_27 - .L_26)
	.align		4
.L_26:
        /*00a0*/ 	.word	index@(_Z10atomic_redPKfPf)
        /*00a4*/ 	.word	0x00000000
.L_27:


//--------------------- .nv.compat                --------------------------
	.section	.nv.compat,"",@"SHT_CUDA_COMPAT_INFO"
	.align	4
        /*0000*/ 	.byte	0x02, 0x09, 0x00, 0x00, 0x02, 0x02, 0x01, 0x00, 0x02, 0x05, 0x05, 0x00, 0x03, 0x07, 0x01, 0x01
        /*0010*/ 	.byte	0x02, 0x03, 0x00, 0x00, 0x02, 0x06, 0x01, 0x00, 0x04, 0x0b, 0x08, 0x00, 0x09, 0x00, 0x00, 0x00
        /*0020*/ 	.byte	0x00, 0x00, 0x00, 0x00


//--------------------- .nv.info._Z19reduce_warp_shufflePfS_ --------------------------
	.section	.nv.info._Z19reduce_warp_shufflePfS_,"",@"SHT_CUDA_INFO"
	.sectionflags	@""
	.align	4


	//----- nvinfo : EIATTR_CUDA_API_VERSION
	.align		4
        /*0000*/ 	.byte	0x04, 0x37
        /*0002*/ 	.short	(.L_29 - .L_28)
.L_28:
        /*0004*/ 	.word	0x00000082


	//----- nvinfo : EIATTR_KPARAM_INFO
	.align		4
.L_29:
        /*0008*/ 	.byte	0x04, 0x17
        /*000a*/ 	.short	(.L_31 - .L_30)
.L_30:
        /*000c*/ 	.word	0x00000000
        /*0010*/ 	.short	0x0001
        /*0012*/ 	.short	0x0008
        /*0014*/ 	.byte	0x00, 0xf5, 0x21, 0x00


	//----- nvinfo : EIATTR_KPARAM_INFO
	.align		4
.L_31:
        /*0018*/ 	.byte	0x04, 0x17
        /*001a*/ 	.short	(.L_33 - .L_32)
.L_32:
        /*001c*/ 	.word	0x00000000
        /*0020*/ 	.short	0x0000
        /*0022*/ 	.short	0x0000
        /*0024*/ 	.byte	0x00, 0xf5, 0x21, 0x00


	//----- nvinfo : EIATTR_SPARSE_MMA_MASK
	.align		4
.L_33:
        /*0028*/ 	.byte	0x03, 0x50
        /*002a*/ 	.short	0x0000


	//----- nvinfo : EIATTR_MAXREG_COUNT
	.align		4
        /*002c*/ 	.byte	0x03, 0x1b
        /*002e*/ 	.short	0x00ff


	//----- nvinfo : EIATTR_NUM_BARRIERS
	.align		4
        /*0030*/ 	.byte	0x02, 0x4c
        /*0032*/ 	.byte	0x01
	.zero		1


	//----- nvinfo : EIATTR_MERCURY_ISA_VERSION
	.align		4
        /*0034*/ 	.byte	0x03, 0x5f
        /*0036*/ 	.short	0x0101


	//----- nvinfo : EIATTR_COOP_GROUP_MASK_REGIDS
	.align		4
        /*0038*/ 	.byte	0x04, 0x29
        /*003a*/ 	.short	(.L_35 - .L_34)


	//   ....[0]....
.L_34:
        /*003c*/ 	.word	0xffffffff


	//   ....[1]....
        /*0040*/ 	.word	0xffffffff


	//   ....[2]....
        /*0044*/ 	.word	0xffffffff


	//   ....[3]....
        /*0048*/ 	.word	0xffffffff


	//   ....[4]....
        /*004c*/ 	.word	0xffffffff


	//   ....[5]....
        /*0050*/ 	.word	0xffffffff


	//   ....[6]....
        /*0054*/ 	.word	0xffffffff


	//   ....[7]....
        /*0058*/ 	.word	0xffffffff


	//   ....[8]....
        /*005c*/ 	.word	0xffffffff


	//   ....[9]....
        /*0060*/ 	.word	0xffffffff


	//----- nvinfo : EIATTR_COOP_GROUP_INSTR_OFFSETS
	.align		4
.L_35:
        /*0064*/ 	.byte	0x04, 0x28
        /*0066*/ 	.short	(.L_37 - .L_36)


	//   ....[0]....
.L_36:
        /*0068*/ 	.word	0x00000160


	//   ....[1]....
        /*006c*/ 	.word	0x00000190


	//   ....[2]....
        /*0070*/ 	.word	0x000001c0


	//   ....[3]....
        /*0074*/ 	.word	0x00000230


	//   ....[4]....
        /*0078*/ 	.word	0x00000270


	//   ....[5]....
        /*007c*/ 	.word	0x00000350


	//   ....[6]....
        /*0080*/ 	.word	0x00000370


	//   ....[7]....
        /*0084*/ 	.word	0x00000390


	//   ....[8]....
        /*0088*/ 	.word	0x000003b0


	//   ....[9]....
        /*008c*/ 	.word	0x000003d0


	//----- nvinfo : EIATTR_VRC_CTA_INIT_COUNT
	.align		4
.L_37:
        /*0090*/ 	.byte	0x02, 0x4a
	.zero		1
	.zero		1


	//----- nvinfo : EIATTR_EXIT_INSTR_OFFSETS
	.align		4
        /*0094*/ 	.byte	0x04, 0x1c
        /*0096*/ 	.short	(.L_39 - .L_38)


	//   ....[0]....
.L_38:
        /*0098*/ 	.word	0x000002b0


	//   ....[1]....
        /*009c*/ 	.word	0x000003e0


	//   ....[2]....
        /*00a0*/ 	.word	0x00000420


	//----- nvinfo : EIATTR_CRS_STACK_SIZE
	.align		4
.L_39:
        /*00a4*/ 	.byte	0x04, 0x1e
        /*00a6*/ 	.short	(.L_41 - .L_40)
.L_40:
        /*00a8*/ 	.word	0x00000000


	//----- nvinfo : EIATTR_CBANK_PARAM_SIZE
	.align		4
.L_41:
        /*00ac*/ 	.byte	0x03, 0x19
        /*00ae*/ 	.short	0x0010


	//----- nvinfo : EIATTR_PARAM_CBANK
	.align		4
        /*00b0*/ 	.byte	0x04, 0x0a
        /*00b2*/ 	.short	(.L_43 - .L_42)
	.align		4
.L_42:
        /*00b4*/ 	.word	index@(.nv.constant0._Z19reduce_warp_shufflePfS_)
        /*00b8*/ 	.short	0x0380
        /*00ba*/ 	.short	0x0010


	//----- nvinfo : EIATTR_SW_WAR
	.align		4
.L_43:
        /*00bc*/ 	.byte	0x04, 0x36
        /*00be*/ 	.short	(.L_45 - .L_44)
.L_44:
        /*00c0*/ 	.word	0x00000008
.L_45:


//--------------------- .nv.info._Z8reduce_aPfS_  --------------------------
	.section	.nv.info._Z8reduce_aPfS_,"",@"SHT_CUDA_INFO"
	.sectionflags	@""
	.align	4


	//----- nvinfo : EIATTR_CUDA_API_VERSION
	.align		4
        /*0000*/ 	.byte	0x04, 0x37
        /*0002*/ 	.short	(.L_47 - .L_46)
.L_46:
        /*0004*/ 	.word	0x00000082


	//----- nvinfo : EIATTR_KPARAM_INFO
	.align		4
.L_47:
        /*0008*/ 	.byte	0x04, 0x17
        /*000a*/ 	.short	(.L_49 - .L_48)
.L_48:
        /*000c*/ 	.word	0x00000000
        /*0010*/ 	.short	0x0001
        /*0012*/ 	.short	0x0008
        /*0014*/ 	.byte	0x00, 0xf5, 0x21, 0x00


	//----- nvinfo : EIATTR_KPARAM_INFO
	.align		4
.L_49:
        /*0018*/ 	.byte	0x04, 0x17
        /*001a*/ 	.short	(.L_51 - .L_50)
.L_50:
        /*001c*/ 	.word	0x00000000
        /*0020*/ 	.short	0x0000
        /*0022*/ 	.short	0x0000
        /*0024*/ 	.byte	0x00, 0xf5, 0x21, 0x00


	//----- nvinfo : EIATTR_SPARSE_MMA_MASK
	.align		4
.L_51:
        /*0028*/ 	.byte	0x03, 0x50
        /*002a*/ 	.short	0x0000


	//----- nvinfo : EIATTR_MAXREG_COUNT
	.align		4
        /*002c*/ 	.byte	0x03, 0x1b
        /*002e*/ 	.short	0x00ff


	//----- nvinfo : EIATTR_NUM_BARRIERS
	.align		4
        /*0030*/ 	.byte	0x02, 0x4c
        /*0032*/ 	.byte	0x01
	.zero		1


	//----- nvinfo : EIATTR_MERCURY_ISA_VERSION
	.align		4
        /*0034*/ 	.byte	0x03, 0x5f
        /*0036*/ 	.short	0x0101


	//----- nvinfo : EIATTR_VRC_CTA_INIT_COUNT
	.align		4
        /*0038*/ 	.byte	0x02, 0x4a
	.zero		1
	.zero		1


	//----- nvinfo : EIATTR_EXIT_INSTR_OFFSETS
	.align		4
        /*003c*/ 	.byte	0x04, 0x1c
        /*003e*/ 	.short	(.L_53 - .L_52)


	//   ....[0]....
.L_52:
        /*0040*/ 	.word	0x000007f0


	//   ....[1]....
        /*0044*/ 	.word	0x00000860


	//----- nvinfo : EIATTR_CRS_STACK_SIZE
	.align		4
.L_53:
        /*0048*/ 	.byte	0x04, 0x1e
        /*004a*/ 	.short	(.L_55 - .L_54)
.L_54:
        /*004c*/ 	.word	0x00000000


	//----- nvinfo : EIATTR_CBANK_PARAM_SIZE
	.align		4
.L_55:
        /*0050*/ 	.byte	0x03, 0x19
        /*0052*/ 	.short	0x0010


	//----- nvinfo : EIATTR_PARAM_CBANK
	.align		4
        /*0054*/ 	.byte	0x04, 0x0a
        /*0056*/ 	.short	(.L_57 - .L_56)
	.align		4
.L_56:
        /*0058*/ 	.word	index@(.nv.constant0._Z8reduce_aPfS_)
        /*005c*/ 	.short	0x0380
        /*005e*/ 	.short	0x0010


	//----- nvinfo : EIATTR_SW_WAR
	.align		4
.L_57:
        /*0060*/ 	.byte	0x04, 0x36
        /*0062*/ 	.short	(.L_59 - .L_58)
.L_58:
        /*0064*/ 	.word	0x00000008
.L_59:


//--------------------- .nv.info._Z6reducePfS_    --------------------------
	.section	.nv.info._Z6reducePfS_,"",@"SHT_CUDA_INFO"
	.sectionflags	@""
	.align	4


	//----- nvinfo : EIATTR_CUDA_API_VERSION
	.align		4
        /*0000*/ 	.byte	0x04, 0x37
        /*0002*/ 	.short	(.L_61 - .L_60)
.L_60:
        /*0004*/ 	.word	0x00000082


	//----- nvinfo : EIATTR_KPARAM_INFO
	.align		4
.L_61:
        /*0008*/ 	.byte	0x04, 0x17
        /*000a*/ 	.short	(.L_63 - .L_62)
.L_62:
        /*000c*/ 	.word	0x00000000
        /*0010*/ 	.short	0x0001
        /*0012*/ 	.short	0x0008
        /*0014*/ 	.byte	0x00, 0xf5, 0x21, 0x00


	//----- nvinfo : EIATTR_KPARAM_INFO
	.align		4
.L_63:
        /*0018*/ 	.byte	0x04, 0x17
        /*001a*/ 	.short	(.L_65 - .L_64)
.L_64:
        /*001c*/ 	.word	0x00000000
        /*0020*/ 	.short	0x0000
        /*0022*/ 	.short	0x0000
        /*0024*/ 	.byte	0x00, 0xf5, 0x21, 0x00


	//----- nvinfo : EIATTR_SPARSE_MMA_MASK
	.align		4
.L_65:
        /*0028*/ 	.byte	0x03, 0x50
        /*002a*/ 	.short	0x0000


	//----- nvinfo : EIATTR_MAXREG_COUNT
	.align		4
        /*002c*/ 	.byte	0x03, 0x1b
        /*002e*/ 	.short	0x00ff


	//----- nvinfo : EIATTR_NUM_BARRIERS
	.align		4
        /*0030*/ 	.byte	0x02, 0x4c
        /*0032*/ 	.byte	0x01
	.zero		1


	//----- nvinfo : EIATTR_MERCURY_ISA_VERSION
	.align		4
        /*0034*/ 	.byte	0x03, 0x5f
        /*0036*/ 	.short	0x0101


	//----- nvinfo : EIATTR_VRC_CTA_INIT_COUNT
	.align		4
        /*0038*/ 	.byte	0x02, 0x4a
	.zero		1
	.zero		1


	//----- nvinfo : EIATTR_EXIT_INSTR_OFFSETS
	.align		4
        /*003c*/ 	.byte	0x04, 0x1c
        /*003e*/ 	.short	(.L_67 - .L_66)


	//   ....[0]....
.L_66:
        /*0040*/ 	.word	0x000007f0


	//   ....[1]....
        /*0044*/ 	.word	0x00000870


	//----- nvinfo : EIATTR_CRS_STACK_SIZE
	.align		4
.L_67:
        /*0048*/ 	.byte	0x04, 0x1e
        /*004a*/ 	.short	(.L_69 - .L_68)
.L_68:
        /*004c*/ 	.word	0x00000000


	//----- nvinfo : EIATTR_CBANK_PARAM_SIZE
	.align		4
.L_69:
        /*0050*/ 	.byte	0x03, 0x19
        /*0052*/ 	.short	0x0010


	//----- nvinfo : EIATTR_PARAM_CBANK
	.align		4
        /*0054*/ 	.byte	0x04, 0x0a
        /*0056*/ 	.short	(.L_71 - .L_70)
	.align		4
.L_70:
        /*0058*/ 	.word	index@(.nv.constant0._Z6reducePfS_)
        /*005c*/ 	.short	0x0380
        /*005e*/ 	.short	0x0010


	//----- nvinfo : EIATTR_SW_WAR
	.align		4
.L_71:
        /*0060*/ 	.byte	0x04, 0x36
        /*0062*/ 	.short	(.L_73 - .L_72)
.L_72:
        /*0064*/ 	.word	0x00000008
.L_73:


//--------------------- .nv.info._Z10atomic_redPKfPf --------------------------
	.section	.nv.info._Z10atomic_redPKfPf,"",@"SHT_CUDA_INFO"
	.sectionflags	@""
	.align	4


	//----- nvinfo : EIATTR_CUDA_API_VERSION
	.align		4
        /*0000*/ 	.byte	0x04, 0x37
        /*0002*/ 	.short	(.L_75 - .L_74)
.L_74:
        /*0004*/ 	.word	0x00000082


	//----- nvinfo : EIATTR_KPARAM_INFO
	.align		4
.L_75:
        /*0008*/ 	.byte	0x04, 0x17
        /*000a*/ 	.short	(.L_77 - .L_76)
.L_76:
        /*000c*/ 	.word	0x00000000
        /*0010*/ 	.short	0x0001
        /*0012*/ 	.short	0x0008
        /*0014*/ 	.byte	0x00, 0xf5, 0x21, 0x00


	//----- nvinfo : EIATTR_KPARAM_INFO
	.align		4
.L_77:
        /*0018*/ 	.byte	0x04, 0x17
        /*001a*/ 	.short	(.L_79 - .L_78)
.L_78:
        /*001c*/ 	.word	0x00000000
        /*0020*/ 	.short	0x0000
        /*0022*/ 	.short	0x0000
        /*0024*/ 	.byte	0x00, 0xf5, 0x21, 0x00


	//----- nvinfo : EIATTR_SPARSE_MMA_MASK
	.align		4
.L_79:
        /*0028*/ 	.byte	0x03, 0x50
        /*002a*/ 	.short	0x0000


	//----- nvinfo : EIATTR_MAXREG_COUNT
	.align		4
        /*002c*/ 	.byte	0x03, 0x1b
        /*002e*/ 	.short	0x00ff


	//----- nvinfo : EIATTR_MERCURY_ISA_VERSION
	.align		4
        /*0030*/ 	.byte	0x03, 0x5f
        /*0032*/ 	.short	0x0101


	//----- nvinfo : EIATTR_VRC_CTA_INIT_COUNT
	.align		4
        /*0034*/ 	.byte	0x02, 0x4a
	.zero		1
	.zero		1


	//----- nvinfo : EIATTR_EXIT_INSTR_OFFSETS
	.align		4
        /*0038*/ 	.byte	0x04, 0x1c
        /*003a*/ 	.short	(.L_81 - .L_80)


	//   ....[0]....
.L_80:
        /*003c*/ 	.word	0x00000060


	//   ....[1]....
        /*0040*/ 	.word	0x000000d0


	//----- nvinfo : EIATTR_CBANK_PARAM_SIZE
	.align		4
.L_81:
        /*0044*/ 	.byte	0x03, 0x19
        /*0046*/ 	.short	0x0010


	//----- nvinfo : EIATTR_PARAM_CBANK
	.align		4
        /*0048*/ 	.byte	0x04, 0x0a
        /*004a*/ 	.short	(.L_83 - .L_82)
	.align		4
.L_82:
        /*004c*/ 	.word	index@(.nv.constant0._Z10atomic_redPKfPf)
        /*0050*/ 	.short	0x0380
        /*0052*/ 	.short	0x0010


	//----- nvinfo : EIATTR_SW_WAR
	.align		4
.L_83:
        /*0054*/ 	.byte	0x04, 0x36
        /*0056*/ 	.short	(.L_85 - .L_84)
.L_84:
        /*0058*/ 	.word	0x00000008
.L_85:


//--------------------- .nv.callgraph             --------------------------
	.section	.nv.callgraph,"",@"SHT_CUDA_CALLGRAPH"
	.align	4
	.sectionentsize	8
	.align		4
        /*0000*/ 	.word	0x00000000
	.align		4
        /*0004*/ 	.word	0xffffffff
	.align		4
        /*0008*/ 	.word	0x00000000
	.align		4
        /*000c*/ 	.word	0xfffffffe
	.align		4
        /*0010*/ 	.word	0x00000000
	.align		4
        /*0014*/ 	.word	0xfffffffd
	.align		4
        /*0018*/ 	.word	0x00000000
	.align		4
        /*001c*/ 	.word	0xfffffffc


//--------------------- .text._Z19reduce_warp_shufflePfS_ --------------------------
	.section	.text._Z19reduce_warp_shufflePfS_,"ax",@progbits
	.align	128
        .global         _Z19reduce_warp_shufflePfS_
        .type           _Z19reduce_warp_shufflePfS_,@function
        .size           _Z19reduce_warp_shufflePfS_,(.L_x_35 - _Z19reduce_warp_shufflePfS_)
        .other          _Z19reduce_warp_shufflePfS_,@"STO_CUDA_ENTRY STV_DEFAULT"
_Z19reduce_warp_shufflePfS_:
.text._Z19reduce_warp_shufflePfS_:
[----:B------:R-:W-:Y:S01]  /*0000*/  LDC R1, c[0x0][0x37c] ;  /* 0x0000df00ff017b82 */ /* 0x000fe20000000800 */
[----:B------:R-:W0:Y:S01]  /*0010*/  S2R R0, SR_TID.X ;  /* 0x0000000000007919 */ /* 0x000e220000002100 */
[----:B------:R-:W0:Y:S01]  /*0020*/  LDCU UR5, c[0x0][0x360] ;  /* 0x00006c00ff0577ac */ /* 0x000e220008000800 */
[----:B------:R-:W-:Y:S01]  /*0030*/  BSSY.RECONVERGENT B0, `(.L_x_0) ;  /* 0x0000012000007945 */ /* 0x000fe20003800200 */
[----:B------:R-:W-:Y:S01]  /*0040*/  HFMA2 R6, -RZ, RZ, 0, 0 ;  /* 0x00000000ff067431 */ /* 0x000fe200000001ff */
[----:B------:R-:W0:Y:S01]  /*0050*/  S2R R3, SR_CTAID.X ;  /* 0x0000000000037919 */ /* 0x000e220000002500 */
[----:B------:R-:W1:Y:S01]  /*0060*/  LDCU.64 UR6, c[0x0][0x358] ;  /* 0x00006b00ff0677ac */ /* 0x000e620008000a00 */
[----:B0-----:R-:W-:-:S05]  /*0070*/  IMAD R2, R3, UR5, R0 ;  /* 0x0000000503027c24 */ /* 0x001fca000f8e0200 */
[----:B------:R-:W-:-:S13]  /*0080*/  ISETP.GT.U32.AND P0, PT, R2, 0xffffff, PT ;  /* 0x00ffffff0200780c */ /* 0x000fda0003f04070 */
[----:B-1----:R-:W-:Y:S05]  /*0090*/  @P0 BRA `(.L_x_1) ;  /* 0x00000000002c0947 */ /* 0x002fea0003800000 */
[----:B------:R-:W0:Y:S01]  /*00a0*/  LDC R8, c[0x0][0x370] ;  /* 0x0000dc00ff087b82 */ /* 0x000e220000000800 */
[----:B------:R-:W-:Y:S01]  /*00b0*/  MOV R7, R2 ;  /* 0x0000000200077202 */ /* 0x000fe20000000f00 */
[----:B------:R-:W-:-:S06]  /*00c0*/  IMAD.MOV.U32 R6, RZ, RZ, RZ ;  /* 0x000000ffff067224 */ /* 0x000fcc00078e00ff */
[----:B------:R-:W1:Y:S01]  /*00d0*/  LDC.64 R4, c[0x0][0x380] ;  /* 0x0000e000ff047b82 */ /* 0x000e620000000a00 */
[----:B0-----:R-:W-:-:S07]  /*00e0*/  IMAD R8, R8, UR5, RZ ;  /* 0x0000000508087c24 */ /* 0x001fce000f8e02ff */
.L_x_2:
[----:B-1----:R-:W-:-:S06]  /*00f0*/  IMAD.WIDE.U32 R2, R7, 0x4, R4 ;  /* 0x0000000407027825 */ /* 0x002fcc00078e0004 */
[----:B------:R-:W2:Y:S01]  /*0100*/  LDG.E R3, desc[UR6][R2.64] ;  /* 0x0000000602037981 */ /* 0x000ea2000c1e1900 */
[----:B------:R-:W-:-:S04]  /*0110*/  IADD3 R7, PT, PT, R8, R7, RZ ;  /* 0x0000000708077210 */ /* 0x000fc80007ffe0ff */
[----:B------:R-:W-:Y:S01]  /*0120*/  ISETP.GE.U32.AND P0, PT, R7, 0x1000000, PT ;  /* 0x010000000700780c */ /* 0x000fe20003f06070 */
[----:B--2---:R-:W-:-:S12]  /*0130*/  FADD R6, R3, R6 ;  /* 0x0000000603067221 */ /* 0x004fd80000000000 */
[----:B------:R-:W-:Y:S05]  /*0140*/  @!P0 BRA `(.L_x_2) ;  /* 0xfffffffc00e88947 */ /* 0x000fea000383ffff */
.L_x_1:
[----:B------:R-:W-:Y:S05]  /*0150*/  BSYNC.RECONVERGENT B0 ;  /* 0x0000000000007941 */ /* 0x000fea0003800200 */
.L_x_0:
[----:B------:R-:W0:Y:S01]  /*0160*/  SHFL.DOWN PT, R3, R6, 0x10, 0x1f ;  /* 0x0a001f0006037f89 */ /* 0x000e2200000e0000 */
[----:B------:R-:W-:Y:S01]  /*0170*/  ISETP.GT.U32.AND P1, PT, R0, 0x1f, PT ;  /* 0x0000001f0000780c */ /* 0x000fe20003f24070 */
[----:B0-----:R-:W-:-:S05]  /*0180*/  FADD R3, R3, R6 ;  /* 0x0000000603037221 */ /* 0x001fca0000000000 */
[----:B------:R-:W0:Y:S02]  /*0190*/  SHFL.DOWN PT, R2, R3, 0x8, 0x1f ;  /* 0x09001f0003027f89 */ /* 0x000e2400000e0000 */
[----:B0-----:R-:W-:Y:S01]  /*01a0*/  FADD R4, R3, R2 ;  /* 0x0000000203047221 */ /* 0x001fe20000000000 */
[----:B------:R-:W-:-:S04]  /*01b0*/  LOP3.LUT R2, R0, 0x1f, RZ, 0xc0, !PT ;  /* 0x0000001f00027812 */ /* 0x000fc800078ec0ff */
[----:B------:R-:W0:Y:S01]  /*01c0*/  SHFL.DOWN PT, R5, R4, 0x4, 0x1f ;  /* 0x08801f0004057f89 */ /* 0x000e2200000e0000 */
[----:B------:R-:W-:-:S13]  /*01d0*/  ISETP.NE.AND P0, PT, R2, RZ, PT ;  /* 0x000000ff0200720c */ /* 0x000fda0003f05270 */
[----:B------:R-:W1:Y:S01]  /*01e0*/  @!P0 S2R R9, SR_CgaCtaId ;  /* 0x0000000000098919 */ /* 0x000e620000008800 */
[----:B------:R-:W-:Y:S02]  /*01f0*/  @!P0 MOV R6, 0x400 ;  /* 0x0000040000068802 */ /* 0x000fe40000000f00 */
[----:B------:R-:W-:-:S04]  /*0200*/  @!P0 SHF.R.U32.HI R3, RZ, 0x3, R0 ;  /* 0x00000003ff038819 */ /* 0x000fc80000011600 */
[----:B------:R-:W-:Y:S01]  /*0210*/  @!P0 LOP3.LUT R3, R3, 0x7c, RZ, 0xc0, !PT ;  /* 0x0000007c03038812 */ /* 0x000fe200078ec0ff */
[----:B0-----:R-:W-:-:S05]  /*0220*/  FADD R5, R4, R5 ;  /* 0x0000000504057221 */ /* 0x001fca0000000000 */
[----:B------:R-:W0:Y:S01]  /*0230*/  SHFL.DOWN PT, R8, R5, 0x2, 0x1f ;  /* 0x08401f0005087f89 */ /* 0x000e2200000e0000 */
[----:B-1----:R-:W-:-:S05]  /*0240*/  @!P0 LEA R6, R9, R6, 0x18 ;  /* 0x0000000609068211 */ /* 0x002fca00078ec0ff */
[----:B------:R-:W-:Y:S02]  /*0250*/  @!P0 IMAD.IADD R3, R3, 0x1, R6 ;  /* 0x0000000103038824 */ /* 0x000fe400078e0206 */
[----:B0-----:R-:W-:-:S05]  /*0260*/  FADD R8, R5, R8 ;  /* 0x0000000805087221 */ /* 0x001fca0000000000 */
[----:B------:R-:W0:Y:S02]  /*0270*/  SHFL.DOWN PT, R7, R8, 0x1, 0x1f ;  /* 0x08201f0008077f89 */ /* 0x000e2400000e0000 */
[----:B0-----:R-:W-:-:S05]  /*0280*/  FADD R4, R8, R7 ;  /* 0x0000000708047221 */ /* 0x001fca0000000000 */
[----:B------:R0:W-:Y:S01]  /*0290*/  @!P0 STS [R3], R4 ;  /* 0x0000000403008388 */ /* 0x0001e20000000800 */
[----:B------:R-:W-:Y:S06]  /*02a0*/  BAR.SYNC.DEFER_BLOCKING 0x0 ;  /* 0x0000000000007b1d */ /* 0x000fec0000010000 */
[----:B------:R-:W-:Y:S05]  /*02b0*/  @P1 EXIT ;  /* 0x000000000000194d */ /* 0x000fea0003800000 */
[----:B------:R-:W-:-:S06]  /*02c0*/  USHF.R.U32.HI UR4, URZ, 0x5, UR5 ;  /* 0x00000005ff047899 */ /* 0x000fcc0008011605 */
[----:B------:R-:W-:-:S13]  /*02d0*/  ISETP.GE.U32.AND P0, PT, R0, UR4, PT ;  /* 0x0000000400007c0c */ /* 0x000fda000bf06070 */
[----:B0-----:R-:W0:Y:S01]  /*02e0*/  @!P0 S2R R4, SR_CgaCtaId ;  /* 0x0000000000048919 */ /* 0x001e220000008800 */
[----:B------:R-:W-:-:S04]  /*02f0*/  @!P0 MOV R3, 0x400 ;  /* 0x0000040000038802 */ /* 0x000fc80000000f00 */
[----:B0-----:R-:W-:Y:S02]  /*0300*/  @!P0 LEA R5, R4, R3, 0x18 ;  /* 0x0000000304058211 */ /* 0x001fe400078ec0ff */
[----:B------:R-:W-:-:S03]  /*0310*/  MOV R3, RZ ;  /* 0x000000ff00037202 */ /* 0x000fc60000000f00 */
[----:B------:R-:W-:-:S05]  /*0320*/  @!P0 IMAD R2, R2, 0x4, R5 ;  /* 0x0000000402028824 */ /* 0x000fca00078e0205 */
[----:B------:R-:W0:Y:S01]  /*0330*/  @!P0 LDS R3, [R2] ;  /* 0x0000000002038984 */ /* 0x000e220000000800 */
[----:B------:R-:W-:-:S03]  /*0340*/  ISETP.NE.AND P0, PT, R0, RZ, PT ;  /* 0x000000ff0000720c */ /* 0x000fc60003f05270 */
[----:B0-----:R-:W0:Y:S02]  /*0350*/  SHFL.DOWN PT, R4, R3, 0x10, 0x1f ;  /* 0x0a001f0003047f89 */ /* 0x001e2400000e0000 */
[----:B0-----:R-:W-:-:S05]  /*0360*/  FADD R4, R4, R3 ;  /* 0x0000000304047221 */ /* 0x001fca0000000000 */
[----:B------:R-:W0:Y:S02]  /*0370*/  SHFL.DOWN PT, R5, R4, 0x8, 0x1f ;  /* 0x09001f0004057f89 */ /* 0x000e2400000e0000 */
[----:B0-----:R-:W-:-:S05]  /*0380*/  FADD R5, R4, R5 ;  /* 0x0000000504057221 */ /* 0x001fca0000000000 */
[----:B------:R-:W0:Y:S02]  /*0390*/  SHFL.DOWN PT, R6, R5, 0x4, 0x1f ;  /* 0x08801f0005067f89 */ /* 0x000e2400000e0000 */
[----:B0-----:R-:W-:-:S05]  /*03a0*/  FADD R6, R5, R6 ;  /* 0x0000000605067221 */ /* 0x001fca0000000000 */
[----:B------:R-:W0:Y:S02]  /*03b0*/  SHFL.DOWN PT, R7, R6, 0x2, 0x1f ;  /* 0x08401f0006077f89 */ /* 0x000e2400000e0000 */
[----:B0-----:R-:W-:-:S05]  /*03c0*/  FADD R7, R6, R7 ;  /* 0x0000000706077221 */ /* 0x001fca0000000000 */
[----:B------:R0:W1:Y:S01]  /*03d0*/  SHFL.DOWN PT, R0, R7, 0x1, 0x1f ;  /* 0x08201f0007007f89 */ /* 0x00006200000e0000 */
[----:B------:R-:W-:Y:S05]  /*03e0*/  @P0 EXIT ;  /* 0x000000000000094d */ /* 0x000fea0003800000 */
[----:B------:R-:W2:Y:S01]  /*03f0*/  LDC.64 R2, c[0x0][0x388] ;  /* 0x0000e200ff027b82 */ /* 0x000ea20000000a00 */
[----:B01----:R-:W-:-:S05]  /*0400*/  FADD R7, R7, R0 ;  /* 0x0000000007077221 */ /* 0x003fca0000000000 */
[----:B--2---:R-:W-:Y:S01]  /*0410*/  REDG.E.ADD.F32.FTZ.RN.STRONG.GPU desc[UR6][R2.64], R7 ;  /* 0x00000007020079a6 */ /* 0x004fe2000c12f306 */
[----:B------:R-:W-:Y:S05]  /*0420*/  EXIT ;  /* 0x000000000000794d */ /* 0x000fea0003800000 */
.L_x_3:
[----:B------:R-:W-:-:S00]  /*0430*/  BRA `(.L_x_3) ;  /* 0xfffffffc00fc7947 */ /* 0x000fc0000383ffff */
[----:B------:R-:W-:-:S00]  /*0440*/  NOP ;  /* 0x0000000000007918 */ /* 0x000fc00000000000 */
        /* <DEDUP_REMOVED lines=11> */
.L_x_35:


//--------------------- .text._Z8reduce_aPfS_     --------------------------
	.section	.text._Z8reduce_aPfS_,"ax",@progbits
	.align	128
        .global         _Z8reduce_aPfS_
        .type           _Z8reduce_aPfS_,@function
        .size           _Z8reduce_aPfS_,(.L_x_33 - _Z8reduce_aPfS_)
        .other          _Z8reduce_aPfS_,@"STO_CUDA_ENTRY STV_DEFAULT"
_Z8reduce_aPfS_:
.text._Z8reduce_aPfS_:
[----:B------:R-:W-:Y:S01]  /*0000*/  LDC R1, c[0x0][0x37c] ;  /* 0x0000df00ff017b82 */ /* 0x000fe20000000800 */
[----:B------:R-:W0:Y:S07]  /*0010*/  S2R R0, SR_TID.X ;  /* 0x0000000000007919 */ /* 0x000e2e0000002100 */
[----:B------:R-:W1:Y:S01]  /*0020*/  S2UR UR5, SR_CgaCtaId ;  /* 0x00000000000579c3 */ /* 0x000e620000008800 */
[----:B------:R-:W2:Y:S01]  /*0030*/  LDCU UR8, c[0x0][0x360] ;  /* 0x00006c00ff0877ac */ /* 0x000ea20008000800 */
[----:B------:R-:W-:Y:S01]  /*0040*/  BSSY.RECONVERGENT B0, `(.L_x_4) ;  /* 0x000006c000007945 */ /* 0x000fe20003800200 */
[----:B------:R-:W3:Y:S01]  /*0050*/  S2R R3, SR_CTAID.X ;  /* 0x0000000000037919 */ /* 0x000ee20000002500 */
[----:B------:R-:W-:Y:S01]  /*0060*/  UMOV UR4, 0x400 ;  /* 0x0000040000047882 */ /* 0x000fe20000000000 */
[----:B------:R-:W4:Y:S01]  /*0070*/  LDCU.64 UR6, c[0x0][0x358] ;  /* 0x00006b00ff0677ac */ /* 0x000f220008000a00 */
[----:B------:R-:W0:Y:S01]  /*0080*/  LDCU.64 UR10, c[0x0][0x380] ;  /* 0x00007000ff0a77ac */ /* 0x000e220008000a00 */
[----:B--2---:R-:W-:Y:S01]  /*0090*/  IMAD.U32 R5, RZ, RZ, UR8 ;  /* 0x00000008ff057e24 */ /* 0x004fe2000f8e00ff */
[----:B-1----:R-:W-:-:S06]  /*00a0*/  ULEA UR4, UR5, UR4, 0x18 ;  /* 0x0000000405047291 */ /* 0x002fcc000f8ec0ff */
[----:B0-----:R-:W-:Y:S01]  /*00b0*/  LEA R4, R0, UR4, 0x2 ;  /* 0x0000000400047c11 */ /* 0x001fe2000f8e10ff */
[----:B---3--:R-:W-:-:S04]  /*00c0*/  IMAD R8, R3, UR8, R0 ;  /* 0x0000000803087c24 */ /* 0x008fc8000f8e0200 */
[----:B------:R0:W-:Y:S01]  /*00d0*/  STS [R4], RZ ;  /* 0x000000ff04007388 */ /* 0x0001e20000000800 */
[----:B------:R-:W-:-:S13]  /*00e0*/  ISETP.GT.U32.AND P0, PT, R8, 0xffffff, PT ;  /* 0x00ffffff0800780c */ /* 0x000fda0003f04070 */
[----:B0---4-:R-:W-:Y:S05]  /*00f0*/  @P0 BRA `(.L_x_5) ;  /* 0x0000000400800947 */ /* 0x011fea0003800000 */
[----:B------:R-:W0:Y:S01]  /*0100*/  LDCU UR4, c[0x0][0x370] ;  /* 0x00006e00ff0477ac */ /* 0x000e220008000800 */
[----:B------:R-:W-:Y:S01]  /*0110*/  BSSY.RECONVERGENT B1, `(.L_x_6) ;  /* 0x0000026000017945 */ /* 0x000fe20003800200 */
[----:B------:R-:W-:Y:S02]  /*0120*/  IMAD.MOV.U32 R9, RZ, RZ, RZ ;  /* 0x000000ffff097224 */ /* 0x000fe400078e00ff */
[----:B0-----:R-:W-:-:S05]  /*0130*/  IMAD R7, R5, UR4, RZ ;  /* 0x0000000405077c24 */ /* 0x001fca000f8e02ff */
[----:B------:R-:W-:-:S04]  /*0140*/  IADD3 R12, P1, PT, R8, R7, RZ ;  /* 0x00000007080c7210 */ /* 0x000fc80007f3e0ff */
[C---:B------:R-:W-:Y:S01]  /*0150*/  ISETP.GE.U32.AND P0, PT, R12.reuse, 0x1000000, PT ;  /* 0x010000000c00780c */ /* 0x040fe20003f06070 */
[----:B------:R-:W-:Y:S01]  /*0160*/  IMAD.X R2, RZ, RZ, RZ, P1 ;  /* 0x000000ffff027224 */ /* 0x000fe200008e06ff */
[----:B------:R-:W-:-:S04]  /*0170*/  ISETP.GT.U32.AND P1, PT, R12, 0x1000000, PT ;  /* 0x010000000c00780c */ /* 0x000fc80003f24070 */
[C---:B------:R-:W-:Y:S02]  /*0180*/  ISETP.GE.U32.AND.EX P0, PT, R2.reuse, RZ, PT, P0 ;  /* 0x000000ff0200720c */ /* 0x040fe40003f06100 */
[----:B------:R-:W-:Y:S02]  /*0190*/  ISETP.GT.U32.AND.EX P1, PT, R2, RZ, PT, P1 ;  /* 0x000000ff0200720c */ /* 0x000fe40003f24110 */
[----:B------:R-:W-:Y:S02]  /*01a0*/  SEL R6, RZ, 0x1, P0 ;  /* 0x00000001ff067807 */ /* 0x000fe40000000000 */
[----:B------:R-:W-:Y:S02]  /*01b0*/  SEL R3, R12, 0x1000000, P1 ;  /* 0x010000000c037807 */ /* 0x000fe40000800000 */
[----:B------:R-:W-:Y:S02]  /*01c0*/  SEL R11, R2, RZ, P1 ;  /* 0x000000ff020b7207 */ /* 0x000fe40000800000 */
[----:B------:R-:W-:-:S04]  /*01d0*/  IADD3 R12, P0, P1, R3, -R12, -R6 ;  /* 0x8000000c030c7210 */ /* 0x000fc8000791e806 */
[----:B------:R-:W-:-:S04]  /*01e0*/  IADD3.X R11, PT, PT, R11, -0x1, ~R2, P0, P1 ;  /* 0xffffffff0b0b7810 */ /* 0x000fc800007e2c02 */
[----:B------:R-:W-:-:S13]  /*01f0*/  ISETP.NE.U32.AND P0, PT, R11, RZ, PT ;  /* 0x000000ff0b00720c */ /* 0x000fda0003f05070 */
[----:B------:R-:W-:Y:S05]  /*0200*/  @P0 BRA `(.L_x_7) ;  /* 0x0000000000500947 */ /* 0x000fea0003800000 */
[----:B------:R-:W0:Y:S01]  /*0210*/  I2F.U32.RP R10, R7 ;  /* 0x00000007000a7306 */ /* 0x000e220000209000 */
[----:B------:R-:W-:Y:S01]  /*0220*/  IMAD.MOV R11, RZ, RZ, -R7 ;  /* 0x000000ffff0b7224 */ /* 0x000fe200078e0a07 */
[----:B------:R-:W-:-:S06]  /*0230*/  ISETP.NE.U32.AND P2, PT, R7, RZ, PT ;  /* 0x000000ff0700720c */ /* 0x000fcc0003f45070 */
[----:B0-----:R-:W0:Y:S02]  /*0240*/  MUFU.RCP R10, R10 ;  /* 0x0000000a000a7308 */ /* 0x001e240000001000 */
[----:B0-----:R-:W-:-:S06]  /*0250*/  VIADD R2, R10, 0xffffffe ;  /* 0x0ffffffe0a027836 */ /* 0x001fcc0000000000 */
[----:B------:R0:W1:Y:S02]  /*0260*/  F2I.FTZ.U32.TRUNC.NTZ R3, R2 ;  /* 0x0000000200037305 */ /* 0x000064000021f000 */
[----:B0-----:R-:W-:Y:S02]  /*0270*/  IMAD.MOV.U32 R2, RZ, RZ, RZ ;  /* 0x000000ffff027224 */ /* 0x001fe400078e00ff */
[----:B-1----:R-:W-:-:S04]  /*0280*/  IMAD R11, R11, R3, RZ ;  /* 0x000000030b0b7224 */ /* 0x002fc800078e02ff */
[----:B------:R-:W-:-:S06]  /*0290*/  IMAD.HI.U32 R3, R3, R11, R2 ;  /* 0x0000000b03037227 */ /* 0x000fcc00078e0002 */
[----:B------:R-:W-:-:S04]  /*02a0*/  IMAD.HI.U32 R2, R3, R12, RZ ;  /* 0x0000000c03027227 */ /* 0x000fc800078e00ff */
[----:B------:R-:W-:-:S04]  /*02b0*/  IMAD.MOV R3, RZ, RZ, -R2 ;  /* 0x000000ffff037224 */ /* 0x000fc800078e0a02 */
[----:B------:R-:W-:Y:S02]  /*02c0*/  IMAD R12, R7, R3, R12 ;  /* 0x00000003070c7224 */ /* 0x000fe400078e020c */
[----:B------:R-:W-:-:S03]  /*02d0*/  IMAD.MOV.U32 R3, RZ, RZ, RZ ;  /* 0x000000ffff037224 */ /* 0x000fc600078e00ff */
[----:B------:R-:W-:-:S13]  /*02e0*/  ISETP.GE.U32.AND P0, PT, R12, R7, PT ;  /* 0x000000070c00720c */ /* 0x000fda0003f06070 */
[----:B------:R-:W-:Y:S02]  /*02f0*/  @P0 IMAD.IADD R12, R12, 0x1, -R7 ;  /* 0x000000010c0c0824 */ /* 0x000fe400078e0a07 */
[----:B------:R-:W-:-:S03]  /*0300*/  @P0 VIADD R2, R2, 0x1 ;  /* 0x0000000102020836 */ /* 0x000fc60000000000 */
[----:B------:R-:W-:-:S13]  /*0310*/  ISETP.GE.U32.AND P1, PT, R12, R7, PT ;  /* 0x000000070c00720c */ /* 0x000fda0003f26070 */
[----:B------:R-:W-:Y:S01]  /*0320*/  @P1 VIADD R2, R2, 0x1 ;  /* 0x0000000102021836 */ /* 0x000fe20000000000 */
[----:B------:R-:W-:Y:S01]  /*0330*/  @!P2 LOP3.LUT R2, RZ, R7, RZ, 0x33, !PT ;  /* 0x00000007ff02a212 */ /* 0x000fe200078e33ff */
[----:B------:R-:W-:Y:S06]  /*0340*/  BRA `(.L_x_8) ;  /* 0x0000000000087947 */ /* 0x000fec0003800000 */
.L_x_7:
[----:B------:R-:W-:-:S07]  /*0350*/  MOV R10, 0x370 ;  /* 0x00000370000a7802 */ /* 0x000fce0000000f00 */
[----:B------:R-:W-:Y:S05]  /*0360*/  CALL.REL.NOINC `($__internal_0_$__cuda_sm20_div_u64) ;  /* 0x0000000400407944 */ /* 0x000fea0003c00000 */
.L_x_8:
[----:B------:R-:W-:Y:S05]  /*0370*/  BSYNC.RECONVERGENT B1 ;  /* 0x0000000000017941 */ /* 0x000fea0003800200 */
.L_x_6:
[----:B------:R-:W-:Y:S01]  /*0380*/  IADD3 R6, P0, PT, R2, R6, RZ ;  /* 0x0000000602067210 */ /* 0x000fe20007f1e0ff */
[----:B------:R-:W-:Y:S03]  /*0390*/  BSSY.RECONVERGENT B1, `(.L_x_9) ;  /* 0x000001b000017945 */ /* 0x000fe60003800200 */
[C---:B------:R-:W-:Y:S01]  /*03a0*/  LOP3.LUT R10, R6.reuse, 0x3, RZ, 0xc0, !PT ;  /* 0x00000003060a7812 */ /* 0x040fe200078ec0ff */
[----:B------:R-:W-:Y:S01]  /*03b0*/  IMAD.X R2, RZ, RZ, R3, P0 ;  /* 0x000000ffff027224 */ /* 0x000fe200000e0603 */
[----:B------:R-:W-:Y:S01]  /*03c0*/  ISETP.GE.U32.AND P0, PT, R6, 0x3, PT ;  /* 0x000000030600780c */ /* 0x000fe20003f06070 */
[----:B------:R-:W-:Y:S01]  /*03d0*/  IMAD.MOV.U32 R3, RZ, RZ, RZ ;  /* 0x000000ffff037224 */ /* 0x000fe200078e00ff */
[----:B------:R-:W-:Y:S02]  /*03e0*/  ISETP.NE.U32.AND P1, PT, R10, 0x3, PT ;  /* 0x000000030a00780c */ /* 0x000fe40003f25070 */
[----:B------:R-:W-:-:S02]  /*03f0*/  ISETP.GE.U32.AND.EX P0, PT, R2, RZ, PT, P0 ;  /* 0x000000ff0200720c */ /* 0x000fc40003f06100 */
[----:B------:R-:W-:-:S13]  /*0400*/  ISETP.NE.AND.EX P1, PT, RZ, RZ, PT, P1 ;  /* 0x000000ffff00720c */ /* 0x000fda0003f25310 */
[----:B------:R-:W-:Y:S05]  /*0410*/  @!P1 BRA `(.L_x_10) ;  /* 0x0000000000489947 */ /* 0x000fea0003800000 */
[----:B------:R-:W0:Y:S01]  /*0420*/  LDCU.64 UR4, c[0x0][0x380] ;  /* 0x00007000ff0477ac */ /* 0x000e220008000a00 */
[----:B------:R-:W-:Y:S02]  /*0430*/  VIADD R6, R6, 0x1 ;  /* 0x0000000106067836 */ /* 0x000fe40000000000 */
[----:B------:R-:W-:Y:S02]  /*0440*/  IMAD.MOV.U32 R12, RZ, RZ, RZ ;  /* 0x000000ffff0c7224 */ /* 0x000fe400078e00ff */
[----:B------:R-:W-:Y:S01]  /*0450*/  IMAD.MOV.U32 R3, RZ, RZ, RZ ;  /* 0x000000ffff037224 */ /* 0x000fe200078e00ff */
[----:B------:R-:W-:Y:S02]  /*0460*/  LOP3.LUT R6, R6, 0x3, RZ, 0xc0, !PT ;  /* 0x0000000306067812 */ /* 0x000fe400078ec0ff */
[----:B0-----:R-:W-:-:S04]  /*0470*/  LEA R10, P1, R8, UR4, 0x2 ;  /* 0x00000004080a7c11 */ /* 0x001fc8000f8210ff */
[----:B------:R-:W-:-:S09]  /*0480*/  LEA.HI.X R11, R8, UR5, R9, 0x2, P1 ;  /* 0x00000005080b7c11 */ /* 0x000fd200088f1409 */
.L_x_11:
[----:B------:R0:W2:Y:S01]  /*0490*/  LDG.E R2, desc[UR6][R10.64] ;  /* 0x000000060a027981 */ /* 0x0000a2000c1e1900 */
[----:B------:R-:W-:Y:S02]  /*04a0*/  IADD3 R6, P1, PT, R6, -0x1, RZ ;  /* 0xffffffff06067810 */ /* 0x000fe40007f3e0ff */
[C---:B------:R-:W-:Y:S02]  /*04b0*/  IADD3 R8, P2, PT, R7.reuse, R8, RZ ;  /* 0x0000000807087210 */ /* 0x040fe40007f5e0ff */
[----:B------:R-:W-:Y:S02]  /*04c0*/  IADD3.X R12, PT, PT, R12, -0x1, RZ, P1, !PT ;  /* 0xffffffff0c0c7810 */ /* 0x000fe40000ffe4ff */
[----:B------:R-:W-:Y:S01]  /*04d0*/  ISETP.NE.U32.AND P1, PT, R6, RZ, PT ;  /* 0x000000ff0600720c */ /* 0x000fe20003f25070 */
[----:B------:R-:W-:Y:S01]  /*04e0*/  IMAD.X R9, RZ, RZ, R9, P2 ;  /* 0x000000ffff097224 */ /* 0x000fe200010e0609 */
[----:B0-----:R-:W-:Y:S02]  /*04f0*/  LEA R10, P3, R7, R10, 0x2 ;  /* 0x0000000a070a7211 */ /* 0x001fe400078610ff */
[----:B------:R-:W-:-:S02]  /*0500*/  ISETP.NE.AND.EX P1, PT, R12, RZ, PT, P1 ;  /* 0x000000ff0c00720c */ /* 0x000fc40003f25310 */
[----:B------:R-:W-:Y:S01]  /*0510*/  LEA.HI.X R11, R7, R11, RZ, 0x2, P3 ;  /* 0x0000000b070b7211 */ /* 0x000fe200018f14ff */
[----:B--2---:R-:W-:-:S10]  /*0520*/  FADD R3, R2, R3 ;  /* 0x0000000302037221 */ /* 0x004fd40000000000 */
[----:B------:R-:W-:Y:S05]  /*0530*/  @P1 BRA `(.L_x_11) ;  /* 0xfffffffc00d41947 */ /* 0x000fea000383ffff */
.L_x_10:
[----:B------:R-:W-:Y:S05]  /*0540*/  BSYNC.RECONVERGENT B1 ;  /* 0x0000000000017941 */ /* 0x000fea0003800200 */
.L_x_9:
[----:B------:R-:W-:Y:S04]  /*0550*/  BSSY.RECONVERGENT B1, `(.L_x_12) ;  /* 0x0000019000017945 */ /* 0x000fe80003800200 */
[----:B------:R-:W-:Y:S05]  /*0560*/  @!P0 BRA `(.L_x_13) ;  /* 0x00000000005c8947 */ /* 0x000fea0003800000 */
[----:B------:R-:W-:Y:S01]  /*0570*/  IMAD.SHL.U32 R17, R7, 0x4, RZ ;  /* 0x0000000407117824 */ /* 0x000fe200078e00ff */
[----:B------:R-:W-:-:S07]  /*0580*/  SHF.R.U32.HI R19, RZ, 0x1e, R7 ;  /* 0x0000001eff137819 */ /* 0x000fce0000011607 */
.L_x_14:
[----:B------:R-:W-:-:S04]  /*0590*/  LEA R6, P0, R8, UR10, 0x2 ;  /* 0x0000000a08067c11 */ /* 0x000fc8000f8010ff */
[----:B------:R-:W-:Y:S02]  /*05a0*/  LEA.HI.X R7, R8, UR11, R9, 0x2, P0 ;  /* 0x0000000b08077c11 */ /* 0x000fe400080f1409 */
[----:B------:R-:W-:-:S03]  /*05b0*/  IADD3 R10, P0, PT, R17, R6, RZ ;  /* 0x00000006110a7210 */ /* 0x000fc60007f1e0ff */
[----:B------:R-:W2:Y:S02]  /*05c0*/  LDG.E R6, desc[UR6][R6.64] ;  /* 0x0000000606067981 */ /* 0x000ea4000c1e1900 */
[----:B------:R-:W-:Y:S01]  /*05d0*/  IMAD.X R11, R19, 0x1, R7, P0 ;  /* 0x00000001130b7824 */ /* 0x000fe200000e0607 */
[----:B------:R-:W-:-:S04]  /*05e0*/  IADD3 R12, P0, PT, R17, R10, RZ ;  /* 0x0000000a110c7210 */ /* 0x000fc80007f1e0ff */
[----:B------:R-:W3:Y:S01]  /*05f0*/  LDG.E R10, desc[UR6][R10.64] ;  /* 0x000000060a0a7981 */ /* 0x000ee2000c1e1900 */
[----:B------:R-:W-:Y:S01]  /*0600*/  IMAD.X R13, R19, 0x1, R11, P0 ;  /* 0x00000001130d7824 */ /* 0x000fe200000e060b */
[----:B------:R-:W-:-:S04]  /*0610*/  IADD3 R14, P0, PT, R17, R12, RZ ;  /* 0x0000000c110e7210 */ /* 0x000fc80007f1e0ff */
[----:B------:R-:W4:Y:S01]  /*0620*/  LDG.E R12, desc[UR6][R12.64] ;  /* 0x000000060c0c7981 */ /* 0x000f22000c1e1900 */
[----:B------:R-:W-:-:S05]  /*0630*/  IMAD.X R15, R19, 0x1, R13, P0 ;  /* 0x00000001130f7824 */ /* 0x000fca00000e060d */
[----:B------:R-:W5:Y:S01]  /*0640*/  LDG.E R14, desc[UR6][R14.64] ;  /* 0x000000060e0e7981 */ /* 0x000f62000c1e1900 */
[----:B------:R-:W-:-:S05]  /*0650*/  IADD3 R8, P0, PT, R17, R8, RZ ;  /* 0x0000000811087210 */ /* 0x000fca0007f1e0ff */
[----:B------:R-:W-:Y:S01]  /*0660*/  IMAD.X R9, R19, 0x1, R9, P0 ;  /* 0x0000000113097824 */ /* 0x000fe200000e0609 */
[----:B------:R-:W-:-:S04]  /*0670*/  ISETP.GE.U32.AND P0, PT, R8, 0x1000000, PT ;  /* 0x010000000800780c */ /* 0x000fc80003f06070 */
[----:B------:R-:W-:Y:S01]  /*0680*/  ISETP.GE.U32.AND.EX P0, PT, R9, RZ, PT, P0 ;  /* 0x000000ff0900720c */ /* 0x000fe20003f06100 */
[----:B--2---:R-:W-:-:S04]  /*0690*/  FADD R3, R6, R3 ;  /* 0x0000000306037221 */ /* 0x004fc80000000000 */
[----:B---3--:R-:W-:-:S04]  /*06a0*/  FADD R3, R3, R10 ;  /* 0x0000000a03037221 */ /* 0x008fc80000000000 */
[----:B----4-:R-:W-:-:S04]  /*06b0*/  FADD R3, R3, R12 ;  /* 0x0000000c03037221 */ /* 0x010fc80000000000 */
[----:B-----5:R-:W-:Y:S01]  /*06c0*/  FADD R3, R3, R14 ;  /* 0x0000000e03037221 */ /* 0x020fe20000000000 */
[----:B------:R-:W-:Y:S06]  /*06d0*/  @!P0 BRA `(.L_x_14) ;  /* 0xfffffffc00ac8947 */ /* 0x000fec000383ffff */
.L_x_13:
[----:B------:R-:W-:Y:S05]  /*06e0*/  BSYNC.RECONVERGENT B1 ;  /* 0x0000000000017941 */ /* 0x000fea0003800200 */
.L_x_12:
[----:B------:R0:W-:Y:S02]  /*06f0*/  STS [R4], R3 ;  /* 0x0000000304007388 */ /* 0x0001e40000000800 */
.L_x_5:
[----:B------:R-:W-:Y:S05]  /*0700*/  BSYNC.RECONVERGENT B0 ;  /* 0x0000000000007941 */ /* 0x000fea0003800200 */
.L_x_4:
[----:B------:R-:W-:Y:S02]  /*0710*/  ISETP.GE.U32.AND P0, PT, R5, 0x2, PT ;  /* 0x000000020500780c */ /* 0x000fe40003f06070 */
[----:B------:R-:W-:-:S11]  /*0720*/  ISETP.NE.AND P1, PT, R0, RZ, PT ;  /* 0x000000ff0000720c */ /* 0x000fd60003f25270 */
[----:B------:R-:W-:Y:S05]  /*0730*/  @!P0 BRA `(.L_x_15) ;  /* 0x00000000002c8947 */ /* 0x000fea0003800000 */
.L_x_16:
[----:B------:R-:W-:Y:S01]  /*0740*/  BAR.SYNC.DEFER_BLOCKING 0x0 ;  /* 0x0000000000007b1d */ /* 0x000fe20000010000 */
[----:B------:R-:W-:-:S04]  /*0750*/  SHF.R.U32.HI R7, RZ, 0x1, R5 ;  /* 0x00000001ff077819 */ /* 0x000fc80000011605 */
[----:B------:R-:W-:-:S13]  /*0760*/  ISETP.GE.U32.AND P0, PT, R0, R7, PT ;  /* 0x000000070000720c */ /* 0x000fda0003f06070 */
[----:B------:R-:W-:Y:S01]  /*0770*/  @!P0 IMAD R2, R7, 0x4, R4 ;  /* 0x0000000407028824 */ /* 0x000fe200078e0204 */
[----:B0-----:R-:W-:Y:S05]  /*0780*/  @!P0 LDS R3, [R4] ;  /* 0x0000000004038984 */ /* 0x001fea0000000800 */
[----:B------:R-:W0:Y:S02]  /*0790*/  @!P0 LDS R2, [R2] ;  /* 0x0000000002028984 */ /* 0x000e240000000800 */
[----:B0-----:R-:W-:-:S05]  /*07a0*/  @!P0 FADD R3, R2, R3 ;  /* 0x0000000302038221 */ /* 0x001fca0000000000 */
[----:B------:R1:W-:Y:S01]  /*07b0*/  @!P0 STS [R4], R3 ;  /* 0x0000000304008388 */ /* 0x0003e20000000800 */
[----:B------:R-:W-:Y:S01]  /*07c0*/  ISETP.GT.U32.AND P0, PT, R5, 0x3, PT ;  /* 0x000000030500780c */ /* 0x000fe20003f04070 */
[----:B------:R-:W-:-:S12]  /*07d0*/  IMAD.MOV.U32 R5, RZ, RZ, R7 ;  /* 0x000000ffff057224 */ /* 0x000fd800078e0007 */
[----:B-1----:R-:W-:Y:S05]  /*07e0*/  @P0 BRA `(.L_x_16) ;  /* 0xfffffffc00d40947 */ /* 0x002fea000383ffff */
.L_x_15:
[----:B------:R-:W-:Y:S05]  /*07f0*/  @P1 EXIT ;  /* 0x000000000000194d */ /* 0x000fea0003800000 */
[----:B------:R-:W1:Y:S01]  /*0800*/  S2UR UR5, SR_CgaCtaId ;  /* 0x00000000000579c3 */ /* 0x000e620000008800 */
[----:B------:R-:W-:-:S07]  /*0810*/  UMOV UR4, 0x400 ;  /* 0x0000040000047882 */ /* 0x000fce0000000000 */
[----:B0-----:R-:W0:Y:S01]  /*0820*/  LDC.64 R2, c[0x0][0x388] ;  /* 0x0000e200ff027b82 */ /* 0x001e220000000a00 */
[----:B-1----:R-:W-:-:S09]  /*0830*/  ULEA UR4, UR5, UR4, 0x18 ;  /* 0x0000000405047291 */ /* 0x002fd2000f8ec0ff */
[----:B------:R-:W0:Y:S04]  /*0840*/  LDS R5, [UR4] ;  /* 0x00000004ff057984 */ /* 0x000e280008000800 */
[----:B0-----:R-:W-:Y:S01]  /*0850*/  REDG.E.ADD.F32.FTZ.RN.STRONG.GPU desc[UR6][R2.64], R5 ;  /* 0x00000005020079a6 */ /* 0x001fe2000c12f306 */
[----:B------:R-:W-:Y:S05]  /*0860*/  EXIT ;  /* 0x000000000000794d */ /* 0x000fea0003800000 */
        .weak           $__internal_0_$__cuda_sm20_div_u64
        .type           $__internal_0_$__cuda_sm20_div_u64,@function
        .size           $__internal_0_$__cuda_sm20_div_u64,(.L_x_33 - $__internal_0_$__cuda_sm20_div_u64)
$__internal_0_$__cuda_sm20_div_u64:
[----:B------:R-:W-:Y:S02]  /*0870*/  IMAD.MOV.U32 R16, RZ, RZ, R7 ;  /* 0x000000ffff107224 */ /* 0x000fe400078e0007 */
[----:B------:R-:W-:-:S04]  /*0880*/  IMAD.MOV.U32 R17, RZ, RZ, RZ ;  /* 0x000000ffff117224 */ /* 0x000fc800078e00ff */
[----:B------:R-:W0:Y:S08]  /*0890*/  I2F.U64.RP R13, R16 ;  /* 0x00000010000d7312 */ /* 0x000e300000309000 */
[----:B0-----:R-:W0:Y:S02]  /*08a0*/  MUFU.RCP R13, R13 ;  /* 0x0000000d000d7308 */ /* 0x001e240000001000 */
[----:B0-----:R-:W-:-:S06]  /*08b0*/  VIADD R2, R13, 0x1ffffffe ;  /* 0x1ffffffe0d027836 */ /* 0x001fcc0000000000 */
[----:B------:R-:W0:Y:S02]  /*08c0*/  F2I.U64.TRUNC R2, R2 ;  /* 0x0000000200027311 */ /* 0x000e24000020d800 */
[----:B0-----:R-:W-:-:S04]  /*08d0*/  IMAD.WIDE.U32 R14, R2, R7, RZ ;  /* 0x00000007020e7225 */ /* 0x001fc800078e00ff */
[----:B------:R-:W-:Y:S01]  /*08e0*/  IMAD R15, R3, R7, R15 ;  /* 0x00000007030f7224 */ /* 0x000fe200078e020f */
[----:B------:R-:W-:-:S05]  /*08f0*/  IADD3 R19, P0, PT, RZ, -R14, RZ ;  /* 0x8000000eff137210 */ /* 0x000fca0007f1e0ff */
[----:B------:R-:W-:-:S04]  /*0900*/  IMAD.HI.U32 R14, R2, R19, RZ ;  /* 0x00000013020e7227 */ /* 0x000fc800078e00ff */
[----:B------:R-:W-:Y:S02]  /*0910*/  IMAD.X R21, RZ, RZ, ~R15, P0 ;  /* 0x000000ffff157224 */ /* 0x000fe400000e0e0f */
[----:B------:R-:W-:Y:S02]  /*0920*/  IMAD.MOV.U32 R15, RZ, RZ, R2 ;  /* 0x000000ffff0f7224 */ /* 0x000fe400078e0002 */
[-C--:B------:R-:W-:Y:S02]  /*0930*/  IMAD R17, R3, R21.reuse, RZ ;  /* 0x0000001503117224 */ /* 0x080fe400078e02ff */
[----:B------:R-:W-:-:S04]  /*0940*/  IMAD.WIDE.U32 R14, P0, R2, R21, R14 ;  /* 0x00000015020e7225 */ /* 0x000fc8000780000e */
[----:B------:R-:W-:-:S04]  /*0950*/  IMAD.HI.U32 R13, R3, R21, RZ ;  /* 0x00000015030d7227 */ /* 0x000fc800078e00ff */
[----:B------:R-:W-:-:S04]  /*0960*/  IMAD.HI.U32 R14, P1, R3, R19, R14 ;  /* 0x00000013030e7227 */ /* 0x000fc8000782000e */
[----:B------:R-:W-:Y:S01]  /*0970*/  IMAD.X R13, R13, 0x1, R3, P0 ;  /* 0x000000010d0d7824 */ /* 0x000fe200000e0603 */
[----:B------:R-:W-:-:S04]  /*0980*/  IADD3 R15, P2, PT, R17, R14, RZ ;  /* 0x0000000e110f7210 */ /* 0x000fc80007f5e0ff */
[----:B------:R-:W-:Y:S01]  /*0990*/  IADD3.X R13, PT, PT, RZ, RZ, R13, P2, P1 ;  /* 0x000000ffff0d7210 */ /* 0x000fe200017e240d */
[----:B------:R-:W-:-:S03]  /*09a0*/  IMAD.WIDE.U32 R2, R15, R7, RZ ;  /* 0x000000070f027225 */ /* 0x000fc600078e00ff */
[----:B------:R-:W-:Y:S01]  /*09b0*/  IADD3 R17, P0, PT, RZ, -R2, RZ ;  /* 0x80000002ff117210 */ /* 0x000fe20007f1e0ff */
[----:B------:R-:W-:Y:S02]  /*09c0*/  IMAD R2, R13, R7, R3 ;  /* 0x000000070d027224 */ /* 0x000fe400078e0203 */
[----:B------:R-:W-:Y:S02]  /*09d0*/  IMAD.MOV.U32 R3, RZ, RZ, RZ ;  /* 0x000000ffff037224 */ /* 0x000fe400078e00ff */
[----:B------:R-:W-:-:S04]  /*09e0*/  IMAD.HI.U32 R14, R15, R17, RZ ;  /* 0x000000110f0e7227 */ /* 0x000fc800078e00ff */
[----:B------:R-:W-:-:S04]  /*09f0*/  IMAD.X R2, RZ, RZ, ~R2, P0 ;  /* 0x000000ffff027224 */ /* 0x000fc800000e0e02 */
[----:B------:R-:W-:-:S04]  /*0a00*/  IMAD.WIDE.U32 R14, P0, R15, R2, R14 ;  /* 0x000000020f0e7225 */ /* 0x000fc8000780000e */
[C---:B------:R-:W-:Y:S02]  /*0a10*/  IMAD R16, R13.reuse, R2, RZ ;  /* 0x000000020d107224 */ /* 0x040fe400078e02ff */
[----:B------:R-:W-:-:S04]  /*0a20*/  IMAD.HI.U32 R15, P1, R13, R17, R14 ;  /* 0x000000110d0f7227 */ /* 0x000fc8000782000e */
[----:B------:R-:W-:Y:S01]  /*0a30*/  IMAD.HI.U32 R2, R13, R2, RZ ;  /* 0x000000020d027227 */ /* 0x000fe200078e00ff */
[----:B------:R-:W-:-:S03]  /*0a40*/  IADD3 R15, P2, PT, R16, R15, RZ ;  /* 0x0000000f100f7210 */ /* 0x000fc60007f5e0ff */
[----:B------:R-:W-:Y:S02]  /*0a50*/  IMAD.X R13, R2, 0x1, R13, P0 ;  /* 0x00000001020d7824 */ /* 0x000fe400000e060d */
[----:B------:R-:W-:-:S03]  /*0a60*/  IMAD.HI.U32 R2, R15, R12, RZ ;  /* 0x0000000c0f027227 */ /* 0x000fc600078e00ff */
[----:B------:R-:W-:Y:S01]  /*0a70*/  IADD3.X R13, PT, PT, RZ, RZ, R13, P2, P1 ;  /* 0x000000ffff0d7210 */ /* 0x000fe200017e240d */
[----:B------:R-:W-:-:S04]  /*0a80*/  IMAD.WIDE.U32 R2, R15, R11, R2 ;  /* 0x0000000b0f027225 */ /* 0x000fc800078e0002 */
[C---:B------:R-:W-:Y:S02]  /*0a90*/  IMAD R15, R13.reuse, R11, RZ ;  /* 0x0000000b0d0f7224 */ /* 0x040fe400078e02ff */
[----:B------:R-:W-:-:S04]  /*0aa0*/  IMAD.HI.U32 R2, P0, R13, R12, R2 ;  /* 0x0000000c0d027227 */ /* 0x000fc80007800002 */
[----:B------:R-:W-:Y:S01]  /*0ab0*/  IMAD.HI.U32 R13, R13, R11, RZ ;  /* 0x0000000b0d0d7227 */ /* 0x000fe200078e00ff */
[----:B------:R-:W-:-:S03]  /*0ac0*/  IADD3 R14, P1, PT, R15, R2, RZ ;  /* 0x000000020f0e7210 */ /* 0x000fc60007f3e0ff */
[----:B------:R-:W-:-:S04]  /*0ad0*/  IMAD.X R2, RZ, RZ, R13, P0 ;  /* 0x000000ffff027224 */ /* 0x000fc800000e060d */
[----:B------:R-:W-:Y:S02]  /*0ae0*/  IMAD.X R13, RZ, RZ, R2, P1 ;  /* 0x000000ffff0d7224 */ /* 0x000fe400008e0602 */
[----:B------:R-:W-:-:S04]  /*0af0*/  IMAD.WIDE.U32 R2, R14, R7, RZ ;  /* 0x000000070e027225 */ /* 0x000fc800078e00ff */
[----:B------:R-:W-:Y:S01]  /*0b00*/  IMAD R16, R13, R7, R3 ;  /* 0x000000070d107224 */ /* 0x000fe200078e0203 */
[----:B------:R-:W-:-:S04]  /*0b10*/  IADD3 R18, P0, PT, -R2, R12, RZ ;  /* 0x0000000c02127210 */ /* 0x000fc80007f1e1ff */
[-C--:B------:R-:W-:Y:S01]  /*0b20*/  IADD3 R2, P1, PT, -R7, R18.reuse, RZ ;  /* 0x0000001207027210 */ /* 0x080fe20007f3e1ff */
[----:B------:R-:W-:Y:S01]  /*0b30*/  IMAD.X R16, R11, 0x1, ~R16, P0 ;  /* 0x000000010b107824 */ /* 0x000fe200000e0e10 */
[----:B------:R-:W-:Y:S02]  /*0b40*/  ISETP.GE.U32.AND P0, PT, R18, R7, PT ;  /* 0x000000071200720c */ /* 0x000fe40003f06070 */
[----:B------:R-:W-:Y:S02]  /*0b50*/  IADD3 R11, P2, PT, R14, 0x1, RZ ;  /* 0x000000010e0b7810 */ /* 0x000fe40007f5e0ff */
[C---:B------:R-:W-:Y:S02]  /*0b60*/  ISETP.GE.U32.AND.EX P0, PT, R16.reuse, RZ, PT, P0 ;  /* 0x000000ff1000720c */ /* 0x040fe40003f06100 */
[----:B------:R-:W-:Y:S01]  /*0b70*/  IADD3.X R3, PT, PT, R16, -0x1, RZ, P1, !PT ;  /* 0xffffffff10037810 */ /* 0x000fe20000ffe4ff */
[----:B------:R-:W-:Y:S01]  /*0b80*/  IMAD.X R12, RZ, RZ, R13, P2 ;  /* 0x000000ffff0c7224 */ /* 0x000fe200010e060d */
[----:B------:R-:W-:-:S02]  /*0b90*/  SEL R2, R2, R18, P0 ;  /* 0x0000001202027207 */ /* 0x000fc40000000000 */
[----:B------:R-:W-:Y:S02]  /*0ba0*/  SEL R11, R11, R14, P0 ;  /* 0x0000000e0b0b7207 */ /* 0x000fe40000000000 */
[----:B------:R-:W-:Y:S02]  /*0bb0*/  SEL R3, R3, R16, P0 ;  /* 0x0000001003037207 */ /* 0x000fe40000000000 */
[----:B------:R-:W-:Y:S02]  /*0bc0*/  SEL R12, R12, R13, P0 ;  /* 0x0000000d0c0c7207 */ /* 0x000fe40000000000 */
[----:B------:R-:W-:Y:S02]  /*0bd0*/  ISETP.GE.U32.AND P0, PT, R2, R7, PT ;  /* 0x000000070200720c */ /* 0x000fe40003f06070 */
[----:B------:R-:W-:Y:S02]  /*0be0*/  IADD3 R2, P2, PT, R11, 0x1, RZ ;  /* 0x000000010b027810 */ /* 0x000fe40007f5e0ff */
[----:B------:R-:W-:-:S02]  /*0bf0*/  ISETP.GE.U32.AND.EX P0, PT, R3, RZ, PT, P0 ;  /* 0x000000ff0300720c */ /* 0x000fc40003f06100 */
[----:B------:R-:W-:Y:S01]  /*0c00*/  ISETP.NE.U32.AND P1, PT, R7, RZ, PT ;  /* 0x000000ff0700720c */ /* 0x000fe20003f25070 */
[----:B------:R-:W-:Y:S01]  /*0c10*/  IMAD.X R3, RZ, RZ, R12, P2 ;  /* 0x000000ffff037224 */ /* 0x000fe200010e060c */
[----:B------:R-:W-:Y:S01]  /*0c20*/  SEL R2, R2, R11, P0 ;  /* 0x0000000b02027207 */ /* 0x000fe20000000000 */
[----:B------:R-:W-:Y:S01]  /*0c30*/  IMAD.MOV.U32 R11, RZ, RZ, 0x0 ;  /* 0x00000000ff0b7424 */ /* 0x000fe200078e00ff */
[----:B------:R-:W-:Y:S02]  /*0c40*/  ISETP.NE.AND.EX P1, PT, RZ, RZ, PT, P1 ;  /* 0x000000ffff00720c */ /* 0x000fe40003f25310 */
[----:B------:R-:W-:Y:S02]  /*0c50*/  SEL R3, R3, R12, P0 ;  /* 0x0000000c03037207 */ /* 0x000fe40000000000 */
[----:B------:R-:W-:Y:S02]  /*0c60*/  SEL R2, R2, 0xffffffff, P1 ;  /* 0xffffffff02027807 */ /* 0x000fe40000800000 */
[----:B------:R-:W-:Y:S01]  /*0c70*/  SEL R3, R3, 0xffffffff, P1 ;  /* 0xffffffff03037807 */ /* 0x000fe20000800000 */
[----:B------:R-:W-:Y:S06]  /*0c80*/  RET.REL.NODEC R10 `(_Z8reduce_aPfS_) ;  /* 0xfffffff00adc7950 */ /* 0x000fec0003c3ffff */
.L_x_17:
        /* <DEDUP_REMOVED lines=15> */
.L_x_33:


//--------------------- .text._Z6reducePfS_       --------------------------
	.section	.text._Z6reducePfS_,"ax",@progbits
	.align	128
        .global         _Z6reducePfS_
        .type           _Z6reducePfS_,@function
        .size           _Z6reducePfS_,(.L_x_34 - _Z6reducePfS_)
        .other          _Z6reducePfS_,@"STO_CUDA_ENTRY STV_DEFAULT"
_Z6reducePfS_:
.text._Z6reducePfS_:
        /* <DEDUP_REMOVED lines=53> */
.L_x_21:
[----:B------:R-:W-:-:S07]  /*0350*/  MOV R12, 0x370 ;  /* 0x00000370000c7802 */ /* 0x000fce0000000f00 */
[----:B------:R-:W-:Y:S05]  /*0360*/  CALL.REL.NOINC `($__internal_1_$__cuda_sm20_div_u64) ;  /* 0x0000000400447944 */ /* 0x000fea0003c00000 */
.L_x_22:
[----:B------:R-:W-:Y:S05]  /*0370*/  BSYNC.RECONVERGENT B1 ;  /* 0x0000000000017941 */ /* 0x000fea0003800200 */
.L_x_20:
        /* <DEDUP_REMOVED lines=17> */
.L_x_25:
[----:B------:R0:W2:Y:S01]  /*0490*/  LDG.E R2, desc[UR6][R10.64] ;  /* 0x000000060a027981 */ /* 0x0000a2000c1e1900 */
[----:B------:R-:W-:Y:S02]  /*04a0*/  IADD3 R12, P1, PT, R12, -0x1, RZ ;  /* 0xffffffff0c0c7810 */ /* 0x000fe40007f3e0ff */
[----:B------:R-:W-:Y:S02]  /*04b0*/  IADD3 R7, P2, PT, R9, R7, RZ ;  /* 0x0000000709077210 */ /* 0x000fe40007f5e0ff */
        /* <DEDUP_REMOVED lines=8> */
.L_x_24:
[----:B------:R-:W-:Y:S05]  /*0540*/  BSYNC.RECONVERGENT B1 ;  /* 0x0000000000017941 */ /* 0x000fea0003800200 */
.L_x_23:
[----:B------:R-:W-:Y:S04]  /*0550*/  BSSY.RECONVERGENT B1, `(.L_x_26) ;  /* 0x0000019000017945 */ /* 0x000fe80003800200 */
[----:B------:R-:W-:Y:S05]  /*0560*/  @!P0 BRA `(.L_x_27) ;  /* 0x00000000005c8947 */ /* 0x000fea0003800000 */
[----:B------:R-:W-:Y:S01]  /*0570*/  IMAD.SHL.U32 R19, R9, 0x4, RZ ;  /* 0x0000000409137824 */ /* 0x000fe200078e00ff */
[----:B------:R-:W-:-:S07]  /*0580*/  SHF.R.U32.HI R9, RZ, 0x1e, R9 ;  /* 0x0000001eff097819 */ /* 0x000fce0000011609 */
.L_x_28:
        /* <DEDUP_REMOVED lines=21> */
.L_x_27:
[----:B------:R-:W-:Y:S05]  /*06e0*/  BSYNC.RECONVERGENT B1 ;  /* 0x0000000000017941 */ /* 0x000fea0003800200 */
.L_x_26:
[----:B------:R0:W-:Y:S02]  /*06f0*/  STS [R4], R3 ;  /* 0x0000000304007388 */ /* 0x0001e40000000800 */
.L_x_19:
[----:B------:R-:W-:Y:S05]  /*0700*/  BSYNC.RECONVERGENT B0 ;  /* 0x0000000000007941 */ /* 0x000fea0003800200 */
.L_x_18:
[----:B------:R-:W-:Y:S02]  /*0710*/  ISETP.GE.U32.AND P0, PT, R6, 0x2, PT ;  /* 0x000000020600780c */ /* 0x000fe40003f06070 */
[----:B------:R-:W-:-:S11]  /*0720*/  ISETP.NE.AND P1, PT, R0, RZ, PT ;  /* 0x000000ff0000720c */ /* 0x000fd60003f25270 */
[----:B------:R-:W-:Y:S05]  /*0730*/  @!P0 BRA `(.L_x_29) ;  /* 0x00000000002c8947 */ /* 0x000fea0003800000 */
.L_x_30:
        /* <DEDUP_REMOVED lines=11> */
.L_x_29:
[----:B------:R-:W-:Y:S05]  /*07f0*/  @P1 EXIT ;  /* 0x000000000000194d */ /* 0x000fea0003800000 */
[----:B------:R-:W1:Y:S01]  /*0800*/  S2UR UR5, SR_CgaCtaId ;  /* 0x00000000000579c3 */ /* 0x000e620000008800 */
[----:B------:R-:W-:-:S07]  /*0810*/  UMOV UR4, 0x400 ;  /* 0x0000040000047882 */ /* 0x000fce0000000000 */
[----:B0-----:R-:W0:Y:S01]  /*0820*/  LDC.64 R2, c[0x0][0x388] ;  /* 0x0000e200ff027b82 */ /* 0x001e220000000a00 */
[----:B-1----:R-:W-:Y:S01]  /*0830*/  ULEA UR4, UR5, UR4, 0x18 ;  /* 0x0000000405047291 */ /* 0x002fe2000f8ec0ff */
[----:B0-----:R-:W-:-:S08]  /*0840*/  IMAD.WIDE.U32 R2, R5, 0x4, R2 ;  /* 0x0000000405027825 */ /* 0x001fd000078e0002 */
[----:B------:R-:W0:Y:S04]  /*0850*/  LDS R7, [UR4] ;  /* 0x00000004ff077984 */ /* 0x000e280008000800 */
[----:B0-----:R-:W-:Y:S01]  /*0860*/  STG.E desc[UR6][R2.64], R7 ;  /* 0x0000000702007986 */ /* 0x001fe2000c101906 */
[----:B------:R-:W-:Y:S05]  /*0870*/  EXIT ;  /* 0x000000000000794d */ /* 0x000fea0003800000 */
        .weak           $__internal_1_$__cuda_sm20_div_u64
        .type           $__internal_1_$__cuda_sm20_div_u64,@function
        .size           $__internal_1_$__cuda_sm20_div_u64,(.L_x_34 - $__internal_1_$__cuda_sm20_div_u64)
$__internal_1_$__cuda_sm20_div_u64:
        /* <DEDUP_REMOVED lines=53> */
[----:B------:R-:W-:Y:S01]  /*0bd0*/  SEL R14, R14, R13, P0 ;  /* 0x0000000d0e0e7207 */ /* 0x000fe20000000000 */
[----:B------:R-:W-:Y:S01]  /*0be0*/  IMAD.MOV.U32 R13, RZ, RZ, 0x0 ;  /* 0x00000000ff0d7424 */ /* 0x000fe200078e00ff */
[----:B------:R-:W-:Y:S02]  /*0bf0*/  ISETP.GE.U32.AND P0, PT, R2, R9, PT ;  /* 0x000000090200720c */ /* 0x000fe40003f06070 */
[----:B------:R-:W-:Y:S02]  /*0c00*/  IADD3 R2, P2, PT, R11, 0x1, RZ ;  /* 0x000000010b027810 */ /* 0x000fe40007f5e0ff */
[----:B------:R-:W-:-:S02]  /*0c10*/  ISETP.GE.U32.AND.EX P0, PT, R3, RZ, PT, P0 ;  /* 0x000000ff0300720c */ /* 0x000fc40003f06100 */
[----:B------:R-:W-:Y:S01]  /*0c20*/  ISETP.NE.U32.AND P1, PT, R9, RZ, PT ;  /* 0x000000ff0900720c */ /* 0x000fe20003f25070 */
[----:B------:R-:W-:Y:S01]  /*0c30*/  IMAD.X R3, RZ, RZ, R14, P2 ;  /* 0x000000ffff037224 */ /* 0x000fe200010e060e */
[----:B------:R-:W-:Y:S02]  /*0c40*/  SEL R2, R2, R11, P0 ;  /* 0x0000000b02027207 */ /* 0x000fe40000000000 */
[----:B------:R-:W-:Y:S02]  /*0c50*/  ISETP.NE.AND.EX P1, PT, RZ, RZ, PT, P1 ;  /* 0x000000ffff00720c */ /* 0x000fe40003f25310 */
[----:B------:R-:W-:Y:S02]  /*0c60*/  SEL R3, R3, R14, P0 ;  /* 0x0000000e03037207 */ /* 0x000fe40000000000 */
[----:B------:R-:W-:Y:S02]  /*0c70*/  SEL R2, R2, 0xffffffff, P1 ;  /* 0xffffffff02027807 */ /* 0x000fe40000800000 */
[----:B------:R-:W-:Y:S01]  /*0c80*/  SEL R3, R3, 0xffffffff, P1 ;  /* 0xffffffff03037807 */ /* 0x000fe20000800000 */
[----:B------:R-:W-:Y:S06]  /*0c90*/  RET.REL.NODEC R12 `(_Z6reducePfS_) ;  /* 0xfffffff00cd87950 */ /* 0x000fec0003c3ffff */
.L_x_31:
        /* <DEDUP_REMOVED lines=14> */
.L_x_34:


//--------------------- .text._Z10atomic_redPKfPf --------------------------
	.section	.text._Z10atomic_redPKfPf,"ax",@progbits
	.align	128
        .global         _Z10atomic_redPKfPf
        .type           _Z10atomic_redPKfPf,@function
        .size           _Z10atomic_redPKfPf,(.L_x_38 - _Z10atomic_redPKfPf)
        .other          _Z10atomic_redPKfPf,@"STO_CUDA_ENTRY STV_DEFAULT"
_Z10atomic_redPKfPf:
.text._Z10atomic_redPKfPf:
[----:B------:R-:W-:Y:S01]  /*0000*/  LDC R1, c[0x0][0x37c] ;  /* 0x0000df00ff017b82 */ /* 0x000fe20000000800 */
[----:B------:R-:W0:Y:S01]  /*0010*/  S2R R5, SR_TID.X ;  /* 0x0000000000057919 */ /* 0x000e220000002100 */
[----:B------:R-:W0:Y:S01]  /*0020*/  LDCU UR4, c[0x0][0x360] ;  /* 0x00006c00ff0477ac */ /* 0x000e220008000800 */
[----:B------:R-:W0:Y:S02]  /*0030*/  S2R R0, SR_CTAID.X ;  /* 0x0000000000007919 */ /* 0x000e240000002500 */
[----:B0-----:R-:W-:-:S05]  /*0040*/  IMAD R5, R0, UR4, R5 ;  /* 0x0000000400057c24 */ /* 0x001fca000f8e0205 */
[----:B------:R-:W-:-:S13]  /*0050*/  ISETP.GT.U32.AND P0, PT, R5, 0xffffff, PT ;  /* 0x00ffffff0500780c */ /* 0x000fda0003f04070 */
[----:B------:R-:W-:Y:S05]  /*0060*/  @P0 EXIT ;  /* 0x000000000000094d */ /* 0x000fea0003800000 */
[----:B------:R-:W0:Y:S01]  /*0070*/  LDC.64 R2, c[0x0][0x380] ;  /* 0x0000e000ff027b82 */ /* 0x000e220000000a00 */
[----:B------:R-:W1:Y:S01]  /*0080*/  LDCU.64 UR4, c[0x0][0x358] ;  /* 0x00006b00ff0477ac */ /* 0x000e620008000a00 */
[----:B0-----:R-:W-:-:S06]  /*0090*/  IMAD.WIDE.U32 R2, R5, 0x4, R2 ;  /* 0x0000000405027825 */ /* 0x001fcc00078e0002 */
[----:B-1----:R-:W2:Y:S01]  /*00a0*/  LDG.E R3, desc[UR4][R2.64] ;  /* 0x0000000402037981 */ /* 0x002ea2000c1e1900 */
[----:B------:R-:W2:Y:S03]  /*00b0*/  LDC.64 R4, c[0x0][0x388] ;  /* 0x0000e200ff047b82 */ /* 0x000ea60000000a00 */
[----:B--2---:R-:W-:Y:S01]  /*00c0*/  REDG.E.ADD.F32.FTZ.RN.STRONG.GPU desc[UR4][R4.64], R3 ;  /* 0x00000003040079a6 */ /* 0x004fe2000c12f304 */
[----:B------:R-:W-:Y:S05]  /*00d0*/  EXIT ;  /* 0x000000000000794d */ /* 0x000fea0003800000 */
.L_x_32:
        /* <DEDUP_REMOVED lines=10> */
.L_x_38:


//--------------------- .nv.shared._Z19reduce_warp_shufflePfS_ --------------------------
	.section	.nv.shared._Z19reduce_warp_shufflePfS_,"aw",@nobits
	.sectionflags	@""
	.align	4
.nv.shared._Z19reduce_warp_shufflePfS_:
	.zero		1152


//--------------------- .nv.shared.reserved.0     --------------------------
	.section	.nv.shared.reserved.0,"aw",@nobits
	.weak		__nv_reservedSMEM_offset_0_alias
	.size		__nv_reservedSMEM_offset_0_alias, 0, 64
	.other		__nv_reservedSMEM_offset_0_alias,@"STO_CUDA_RESERVED_SHARED STV_DEFAULT"
__nv_reservedSMEM_offset_0_alias:
	.zero		0
	.zero		64


//--------------------- .nv.shared._Z8reduce_aPfS_ --------------------------
	.section	.nv.shared._Z8reduce_aPfS_,"aw",@nobits
	.sectionflags	@""
	.align	4
.nv.shared._Z8reduce_aPfS_:
	.zero		2048


//--------------------- .nv.shared._Z6reducePfS_  --------------------------
	.section	.nv.shared._Z6reducePfS_,"aw",@nobits
	.sectionflags	@""
	.align	4
.nv.shared._Z6reducePfS_:
	.zero		2048


//--------------------- .nv.constant0._Z19reduce_warp_shufflePfS_ --------------------------
	.section	.nv.constant0._Z19reduce_warp_shufflePfS_,"a",@progbits
	.sectionflags	@""
	.align	4
.nv.constant0._Z19reduce_warp_shufflePfS_:
	.zero		912


//--------------------- .nv.constant0._Z8reduce_aPfS_ --------------------------
	.section	.nv.constant0._Z8reduce_aPfS_,"a",@progbits
	.sectionflags	@""
	.align	4
.nv.constant0._Z8reduce_aPfS_:
	.zero		912


//--------------------- .nv.constant0._Z6reducePfS_ --------------------------
	.section	.nv.constant0._Z6reducePfS_,"a",@progbits
	.sectionflags	@""
	.align	4
.nv.constant0._Z6reducePfS_:
	.zero		912


//--------------------- .nv.constant0._Z10atomic_redPKfPf --------------------------
	.section	.nv.constant0._Z10atomic_redPKfPf,"a",@progbits
	.sectionflags	@""
	.align	4
.nv.constant0._Z10atomic_redPKfPf:
	.zero		912


//--------------------- SYMBOLS --------------------------

	.type		.nv.reservedSmem.offset0,@object
	.size		.nv.reservedSmem.offset0,0x4
	.type		.nv.reservedSmem.cap,@object
	.size		.nv.reservedSmem.cap,0x4
